// auto-generated by cutlass_sweep.gemm — config: {"arch": "sm_90", "cluster_m": 1, "cluster_n": 1, "dtype": "int8", "dtype_b": "int4", "layout": "nt", "stages": 0, "tile_k": 128, "tile_m": 128, "tile_n": 128}
#include "cutlass/cutlass.h"
#include "cutlass/gemm/collective/collective_builder.hpp"
#include "cutlass/gemm/device/gemm_universal_adapter.h"
#include "cutlass/gemm/kernel/gemm_universal.hpp"
#include "cutlass/epilogue/collective/collective_builder.hpp"

using ElemA = int8_t;
using ElemB = cutlass::int4b_t;
using ElemCD = int8_t;
using Acc  = int32_t;
using TileShape    = cute::Shape<cute::_128, cute::_128, cute::_128>;
using ClusterShape = cute::Shape<cute::_1, cute::_1, cute::_1>;

using CollectiveEpilogue = typename cutlass::epilogue::collective::CollectiveBuilder<
    cutlass::arch::Sm90, cutlass::arch::OpClassTensorOp,
    TileShape, ClusterShape,
    cutlass::epilogue::collective::EpilogueTileAuto,
    Acc, Acc,
    ElemCD, cutlass::layout::RowMajor, 128 / cutlass::sizeof_bits<ElemCD>::value,
    ElemCD, cutlass::layout::RowMajor, 128 / cutlass::sizeof_bits<ElemCD>::value,
    cutlass::epilogue::collective::EpilogueScheduleAuto
  >::CollectiveOp;

using CollectiveMainloop = typename cutlass::gemm::collective::CollectiveBuilder<
    cutlass::arch::Sm90, cutlass::arch::OpClassTensorOp,
    ElemA, cutlass::layout::RowMajor, 128 / cutlass::sizeof_bits<ElemA>::value,
    ElemB, cutlass::layout::ColumnMajor, 128 / cutlass::sizeof_bits<ElemB>::value,
    Acc,
    TileShape, ClusterShape,
    cutlass::gemm::collective::StageCountAutoCarveout<static_cast<int>(sizeof(typename CollectiveEpilogue::SharedStorage))>,
    cutlass::gemm::collective::KernelScheduleAuto
  >::CollectiveOp;

using GemmKernel = cutlass::gemm::kernel::GemmUniversal<
    cute::Shape<int,int,int,int>,
    CollectiveMainloop,
    CollectiveEpilogue
>;
using Gemm = cutlass::gemm::device::GemmUniversalAdapter<GemmKernel>;

// Force the device kernel symbol into the cubin without needing a host main.
auto* _anchor = &cutlass::device_kernel<GemmKernel>;


// ===== COMPILED SASS (sm_90a) =====

	.target	sm_90a

	.elftype	@"ET_EXEC"


//--------------------- .note.nv.tkinfo           --------------------------
	.section	.note.nv.tkinfo,"",@"SHT_NOTE"
	.sectionflags	@"SHF_NOTE_NV_TKINFO"
	.tkinfo
        /*0018*/ 	.word	0x00000002
        /*0030*/ 	.string	""
        /*0030*/ 	.string	"ptxas"
        /*0030*/ 	.string	"Cuda compilation tools, release 13.0, V13.0.88"
        /*0030*/ 	.string	"Build cuda_13.0.r13.0/compiler.36424714_0"
        /*0030*/ 	.string	"-arch sm_90a -m 64 "



//--------------------- .note.nv.cuinfo           --------------------------
	.section	.note.nv.cuinfo,"",@"SHT_NOTE"
	.sectionflags	@"SHF_NOTE_NV_CUINFO"
        /*0018*/ 	.short	0x0002
        /*001a*/ 	.short	0x005a
        /*001c*/ 	.short	0x0082
	.zero		2


//--------------------- .nv.info                  --------------------------
	.section	.nv.info,"",@"SHT_CUDA_INFO"
	.align	4


	//----- nvinfo : EIATTR_REGCOUNT
	.align		4
        /*0000*/ 	.byte	0x04, 0x2f
        /*0002*/ 	.short	(.L_19 - .L_18)
	.align		4
.L_18:
        /*0004*/ 	.word	index@(_ZN7cutlass13device_kernelINS_4gemm6kernel13GemmUniversalIN4cute5tupleIJiiiiEEENS1_10collective13CollectiveMmaINS1_49MainloopSm90TmaGmmaRmemAWarpSpecializedMixedInputILi9ENS5_IJNS4_1CILi1EEESB_SB_EEENS1_35KernelTmaWarpSpecializedCooperativeEEENS5_IJNSA_ILi128EEESF_SF_EEEaNS5_IJlSB_lEEENS5_IJNS_15integer_subbyteILi4ELb1EEEEEESH_NS4_8TiledMMAINS4_8MMA_AtomIJNS4_4SM904GMMA27MMA_64x128x32_S32S8S8_RS_TNEEEENS4_6LayoutINS5_IJNSA_ILi2EEESB_SB_EEENS5_IJSB_NSA_ILi0EEESU_EEEEENS5_IJNS4_10UnderscoreESX_SX_EEEEENS4_13SM90_TMA_LOADENS4_14ComposedLayoutINS4_7SwizzleILi3ELi4ELi3EEENS4_18smem_ptr_flag_bitsILi8EEENSR_INS5_IJNSA_ILi8EEESF_EEENS5_IJSF_SB_EEEEEEEvNS4_8identityES10_NS11_INS12_ILi2ELi4ELi3EEENS14_ILi4EEES19_EENS4_9Copy_AtomIJNS4_39AutoVectorizingCopyWithAssumedAlignmentILi128EEESJ_EEES1B_EENS_8epilogue10collective6detail29Sm90TmaWarpSpecializedAdapterINS1L_15DefaultEpilogueIaSH_SH_NS1K_6thread17LinearCombinationIaLi1EiiLNS1P_9ScaleType4KindE0ELNS_15FloatRoundStyleE2EaEENS1_15EpilogueDefaultEEEEEvvEEEEvNT_6ParamsE)
        /*0008*/ 	.word	0x000000a8


	//----- nvinfo : EIATTR_FRAME_SIZE
	.align		4
.L_19:
        /*000c*/ 	.byte	0x04, 0x11
        /*000e*/ 	.short	(.L_21 - .L_20)
	.align		4
.L_20:
        /*0010*/ 	.word	index@(_ZN7cutlass13device_kernelINS_4gemm6kernel13GemmUniversalIN4cute5tupleIJiiiiEEENS1_10collective13CollectiveMmaINS1_49MainloopSm90TmaGmmaRmemAWarpSpecializedMixedInputILi9ENS5_IJNS4_1CILi1EEESB_SB_EEENS1_35KernelTmaWarpSpecializedCooperativeEEENS5_IJNSA_ILi128EEESF_SF_EEEaNS5_IJlSB_lEEENS5_IJNS_15integer_subbyteILi4ELb1EEEEEESH_NS4_8TiledMMAINS4_8MMA_AtomIJNS4_4SM904GMMA27MMA_64x128x32_S32S8S8_RS_TNEEEENS4_6LayoutINS5_IJNSA_ILi2EEESB_SB_EEENS5_IJSB_NSA_ILi0EEESU_EEEEENS5_IJNS4_10UnderscoreESX_SX_EEEEENS4_13SM90_TMA_LOADENS4_14ComposedLayoutINS4_7SwizzleILi3ELi4ELi3EEENS4_18smem_ptr_flag_bitsILi8EEENSR_INS5_IJNSA_ILi8EEESF_EEENS5_IJSF_SB_EEEEEEEvNS4_8identityES10_NS11_INS12_ILi2ELi4ELi3EEENS14_ILi4EEES19_EENS4_9Copy_AtomIJNS4_39AutoVectorizingCopyWithAssumedAlignmentILi128EEESJ_EEES1B_EENS_8epilogue10collective6detail29Sm90TmaWarpSpecializedAdapterINS1L_15DefaultEpilogueIaSH_SH_NS1K_6thread17LinearCombinationIaLi1EiiLNS1P_9ScaleType4KindE0ELNS_15FloatRoundStyleE2EaEENS1_15EpilogueDefaultEEEEEvvEEEEvNT_6ParamsE)
        /*0014*/ 	.word	0x00000000


	//----- nvinfo : EIATTR_MIN_STACK_SIZE
	.align		4
.L_21:
        /*0018*/ 	.byte	0x04, 0x12
        /*001a*/ 	.short	(.L_23 - .L_22)
	.align		4
.L_22:
        /*001c*/ 	.word	index@(_ZN7cutlass13device_kernelINS_4gemm6kernel13GemmUniversalIN4cute5tupleIJiiiiEEENS1_10collective13CollectiveMmaINS1_49MainloopSm90TmaGmmaRmemAWarpSpecializedMixedInputILi9ENS5_IJNS4_1CILi1EEESB_SB_EEENS1_35KernelTmaWarpSpecializedCooperativeEEENS5_IJNSA_ILi128EEESF_SF_EEEaNS5_IJlSB_lEEENS5_IJNS_15integer_subbyteILi4ELb1EEEEEESH_NS4_8TiledMMAINS4_8MMA_AtomIJNS4_4SM904GMMA27MMA_64x128x32_S32S8S8_RS_TNEEEENS4_6LayoutINS5_IJNSA_ILi2EEESB_SB_EEENS5_IJSB_NSA_ILi0EEESU_EEEEENS5_IJNS4_10UnderscoreESX_SX_EEEEENS4_13SM90_TMA_LOADENS4_14ComposedLayoutINS4_7SwizzleILi3ELi4ELi3EEENS4_18smem_ptr_flag_bitsILi8EEENSR_INS5_IJNSA_ILi8EEESF_EEENS5_IJSF_SB_EEEEEEEvNS4_8identityES10_NS11_INS12_ILi2ELi4ELi3EEENS14_ILi4EEES19_EENS4_9Copy_AtomIJNS4_39AutoVectorizingCopyWithAssumedAlignmentILi128EEESJ_EEES1B_EENS_8epilogue10collective6detail29Sm90TmaWarpSpecializedAdapterINS1L_15DefaultEpilogueIaSH_SH_NS1K_6thread17LinearCombinationIaLi1EiiLNS1P_9ScaleType4KindE0ELNS_15FloatRoundStyleE2EaEENS1_15EpilogueDefaultEEEEEvvEEEEvNT_6ParamsE)
        /*0020*/ 	.word	0x00000000
.L_23:


//--------------------- .nv.compat                --------------------------
	.section	.nv.compat,"",@"SHT_CUDA_COMPAT_INFO"
	.align	4
        /*0000*/ 	.byte	0x02, 0x09, 0x01, 0x00, 0x02, 0x02, 0x04, 0x00, 0x02, 0x05, 0x05, 0x00, 0x03, 0x07, 0x01, 0x01
        /*0010*/ 	.byte	0x02, 0x03, 0x01, 0x00, 0x02, 0x06, 0x01, 0x00, 0x04, 0x0b, 0x08, 0x00, 0x00, 0x00, 0x00, 0x00
        /*0020*/ 	.byte	0x00, 0x00, 0x00, 0x00


//--------------------- .nv.info._ZN7cutlass13device_kernelINS_4gemm6kernel13GemmUniversalIN4cute5tupleIJiiiiEEENS1_10collective13CollectiveMmaINS1_49MainloopSm90TmaGmmaRmemAWarpSpecializedMixedInputILi9ENS5_IJNS4_1CILi1EEESB_SB_EEENS1_35KernelTmaWarpSpecializedCooperativeEEENS5_IJNSA_ILi128EEESF_SF_EEEaNS5_IJlSB_lEEENS5_IJNS_15integer_subbyteILi4ELb1EEEEEESH_NS4_8TiledMMAINS4_8MMA_AtomIJNS4_4SM904GMMA27MMA_64x128x32_S32S8S8_RS_TNEEEENS4_6LayoutINS5_IJNSA_ILi2EEESB_SB_EEENS5_IJSB_NSA_ILi0EEESU_EEEEENS5_IJNS4_10UnderscoreESX_SX_EEEEENS4_13SM90_TMA_LOADENS4_14ComposedLayoutINS4_7SwizzleILi3ELi4ELi3EEENS4_18smem_ptr_flag_bitsILi8EEENSR_INS5_IJNSA_ILi8EEESF_EEENS5_IJSF_SB_EEEEEEEvNS4_8identityES10_NS11_INS12_ILi2ELi4ELi3EEENS14_ILi4EEES19_EENS4_9Copy_AtomIJNS4_39AutoVectorizingCopyWithAssumedAlignmentILi128EEESJ_EEES1B_EENS_8epilogue10collective6detail29Sm90TmaWarpSpecializedAdapterINS1L_15DefaultEpilogueIaSH_SH_NS1K_6thread17LinearCombinationIaLi1EiiLNS1P_9ScaleType4KindE0ELNS_15FloatRoundStyleE2EaEENS1_15EpilogueDefaultEEEEEvvEEEEvNT_6ParamsE --------------------------
	.section	.nv.info._ZN7cutlass13device_kernelINS_4gemm6kernel13GemmUniversalIN4cute5tupleIJiiiiEEENS1_10collective13CollectiveMmaINS1_49MainloopSm90TmaGmmaRmemAWarpSpecializedMixedInputILi9ENS5_IJNS4_1CILi1EEESB_SB_EEENS1_35KernelTmaWarpSpecializedCooperativeEEENS5_IJNSA_ILi128EEESF_SF_EEEaNS5_IJlSB_lEEENS5_IJNS_15integer_subbyteILi4ELb1EEEEEESH_NS4_8TiledMMAINS4_8MMA_AtomIJNS4_4SM904GMMA27MMA_64x128x32_S32S8S8_RS_TNEEEENS4_6LayoutINS5_IJNSA_ILi2EEESB_SB_EEENS5_IJSB_NSA_ILi0EEESU_EEEEENS5_IJNS4_10UnderscoreESX_SX_EEEEENS4_13SM90_TMA_LOADENS4_14ComposedLayoutINS4_7SwizzleILi3ELi4ELi3EEENS4_18smem_ptr_flag_bitsILi8EEENSR_INS5_IJNSA_ILi8EEESF_EEENS5_IJSF_SB_EEEEEEEvNS4_8identityES10_NS11_INS12_ILi2ELi4ELi3EEENS14_ILi4EEES19_EENS4_9Copy_AtomIJNS4_39AutoVectorizingCopyWithAssumedAlignmentILi128EEESJ_EEES1B_EENS_8epilogue10collective6detail29Sm90TmaWarpSpecializedAdapterINS1L_15DefaultEpilogueIaSH_SH_NS1K_6thread17LinearCombinationIaLi1EiiLNS1P_9ScaleType4KindE0ELNS_15FloatRoundStyleE2EaEENS1_15EpilogueDefaultEEEEEvvEEEEvNT_6ParamsE,"",@"SHT_CUDA_INFO"
	.sectionflags	@""
	.align	4


	//----- nvinfo : EIATTR_CUDA_API_VERSION
	.align		4
        /*0000*/ 	.byte	0x04, 0x37
        /*0002*/ 	.short	(.L_25 - .L_24)
.L_24:
        /*0004*/ 	.word	0x00000082


	//----- nvinfo : EIATTR_KPARAM_INFO
	.align		4
.L_25:
        /*0008*/ 	.byte	0x04, 0x17
        /*000a*/ 	.short	(.L_27 - .L_26)
.L_26:
        /*000c*/ 	.word	0x00000000
        /*0010*/ 	.short	0x0000
        /*0012*/ 	.short	0x0070
        /*0014*/ 	.byte	0x00, 0xf0, 0x01, 0x18


	//----- nvinfo : EIATTR_SPARSE_MMA_MASK
	.align		4
.L_27:
        /*0018*/ 	.byte	0x03, 0x50
        /*001a*/ 	.short	0x0000


	//----- nvinfo : EIATTR_MAXREG_COUNT
	.align		4
        /*001c*/ 	.byte	0x03, 0x1b
        /*001e*/ 	.short	0x00a8


	//----- nvinfo : EIATTR_NUM_BARRIERS
	.align		4
        /*0020*/ 	.byte	0x02, 0x4c
        /*0022*/ 	.byte	0x01
	.zero		1


	//----- nvinfo : EIATTR_EXTERNS
	.align		4
        /*0024*/ 	.byte	0x04, 0x0f
        /*0026*/ 	.short	(.L_29 - .L_28)


	//   ....[0]....
	.align		4
.L_28:
        /*0028*/ 	.word	index@(__assertfail)


	//----- nvinfo : EIATTR_MERCURY_ISA_VERSION
	.align		4
.L_29:
        /*002c*/ 	.byte	0x03, 0x5f
        /*002e*/ 	.short	0x0101


	//----- nvinfo : EIATTR_INT_WARP_WIDE_INSTR_OFFSETS
	.align		4
        /*0030*/ 	.byte	0x04, 0x31
        /*0032*/ 	.short	(.L_31 - .L_30)


	//   ....[0]....
.L_30:
        /*0034*/ 	.word	0x000004b0


	//   ....[1]....
        /*0038*/ 	.word	0x000004c0


	//   ....[2]....
        /*003c*/ 	.word	0x000005b0


	//----- nvinfo : EIATTR_COOP_GROUP_MASK_REGIDS
	.align		4
.L_31:
        /*0040*/ 	.byte	0x04, 0x29
        /*0042*/ 	.short	(.L_33 - .L_32)


	//   ....[0]....
.L_32:
        /*0044*/ 	.word	0xffffffff


	//   ....[1]....
        /*0048*/ 	.word	0xffffffff


	//   ....[2]....
        /*004c*/ 	.word	0xffffffff


	//   ....[3]....
        /*0050*/ 	.word	0xffffffff


	//   ....[4]....
        /*0054*/ 	.word	0x0500000f


	//----- nvinfo : EIATTR_COOP_GROUP_INSTR_OFFSETS
	.align		4
.L_33:
        /*0058*/ 	.byte	0x04, 0x28
        /*005a*/ 	.short	(.L_35 - .L_34)


	//   ....[0]....
.L_34:
        /*005c*/ 	.word	0x00000060


	//   ....[1]....
        /*0060*/ 	.word	0x00000070


	//   ....[2]....
        /*0064*/ 	.word	0x00000130


	//   ....[3]....
        /*0068*/ 	.word	0x00000390


	//   ....[4]....
        /*006c*/ 	.word	0x0000a1c0


	//----- nvinfo : EIATTR_REG_RECONFIG
	.align		4
.L_35:
        /*0070*/ 	.byte	0x01, 0x54
	.zero		2


	//----- nvinfo : EIATTR_SYSCALL_OFFSETS
	.align		4
        /*0074*/ 	.byte	0x04, 0x46
        /*0076*/ 	.short	(.L_37 - .L_36)


	//   ....[0]....
.L_36:
        /*0078*/ 	.word	0x00001260


	//   ....[1]....
        /*007c*/ 	.word	0x000015b0


	//   ....[2]....
        /*0080*/ 	.word	0x000017d0


	//   ....[3]....
        /*0084*/ 	.word	0x00001c30


	//   ....[4]....
        /*0088*/ 	.word	0x00001fd0


	//   ....[5]....
        /*008c*/ 	.word	0x000026d0


	//   ....[6]....
        /*0090*/ 	.word	0x000028e0


	//   ....[7]....
        /*0094*/ 	.word	0x00002f10


	//   ....[8]....
        /*0098*/ 	.word	0x000032c0


	//   ....[9]....
        /*009c*/ 	.word	0x00003a00


	//   ....[10]....
        /*00a0*/ 	.word	0x00003bf0


	//   ....[11]....
        /*00a4*/ 	.word	0x00004010


	//   ....[12]....
        /*00a8*/ 	.word	0x000043c0


	//   ....[13]....
        /*00ac*/ 	.word	0x00008f30


	//   ....[14]....
        /*00b0*/ 	.word	0x00009060


	//----- nvinfo : EIATTR_MBARRIER_INSTR_OFFSETS
	.align		4
.L_37:
        /*00b4*/ 	.byte	0x04, 0x39
        /*00b6*/ 	.short	(.L_39 - .L_38)


	//   ....[0]....
.L_38:
        /*00b8*/ 	.word	0x00000250
        /*00bc*/ 	.word	0x000000ff
        /*00c0*/ 	.word	0x00000000
        /*00c4*/ 	.short	0x0100
        /*00c6*/ 	.byte	0x08
	.zero		1


	//   ....[1]....
        /*00c8*/ 	.word	0x00000260
        /*00cc*/ 	.word	0x000000ff
        /*00d0*/ 	.word	0x00000048
        /*00d4*/ 	.short	0x0100
        /*00d6*/ 	.byte	0x08
	.zero		1


	//   ....[2]....
        /*00d8*/ 	.word	0x00000270
        /*00dc*/ 	.word	0x000000ff
        /*00e0*/ 	.word	0x00000008
        /*00e4*/ 	.short	0x0100
        /*00e6*/ 	.byte	0x08
	.zero		1


	//   ....[3]....
        /*00e8*/ 	.word	0x00000280
        /*00ec*/ 	.word	0x000000ff
        /*00f0*/ 	.word	0x00000050
        /*00f4*/ 	.short	0x0100
        /*00f6*/ 	.byte	0x08
	.zero		1


	//   ....[4]....
        /*00f8*/ 	.word	0x00000290
        /*00fc*/ 	.word	0x000000ff
        /*0100*/ 	.word	0x00000010
        /*0104*/ 	.short	0x0100
        /*0106*/ 	.byte	0x08
	.zero		1


	//   ....[5]....
        /*0108*/ 	.word	0x000002a0
        /*010c*/ 	.word	0x000000ff
        /*0110*/ 	.word	0x00000058
        /*0114*/ 	.short	0x0100
        /*0116*/ 	.byte	0x08
	.zero		1


	//   ....[6]....
        /*0118*/ 	.word	0x000002b0
        /*011c*/ 	.word	0x000000ff
        /*0120*/ 	.word	0x00000018
        /*0124*/ 	.short	0x0100
        /*0126*/ 	.byte	0x08
	.zero		1


	//   ....[7]....
        /*0128*/ 	.word	0x000002c0
        /*012c*/ 	.word	0x000000ff
        /*0130*/ 	.word	0x00000060
        /*0134*/ 	.short	0x0100
        /*0136*/ 	.byte	0x08
	.zero		1


	//   ....[8]....
        /*0138*/ 	.word	0x000002d0
        /*013c*/ 	.word	0x000000ff
        /*0140*/ 	.word	0x00000020
        /*0144*/ 	.short	0x0100
        /*0146*/ 	.byte	0x08
	.zero		1


	//   ....[9]....
        /*0148*/ 	.word	0x000002e0
        /*014c*/ 	.word	0x000000ff
        /*0150*/ 	.word	0x00000068
        /*0154*/ 	.short	0x0100
        /*0156*/ 	.byte	0x08
	.zero		1


	//   ....[10]....
        /*0158*/ 	.word	0x000002f0
        /*015c*/ 	.word	0x000000ff
        /*0160*/ 	.word	0x00000028
        /*0164*/ 	.short	0x0100
        /*0166*/ 	.byte	0x08
	.zero		1


	//   ....[11]....
        /*0168*/ 	.word	0x00000300
        /*016c*/ 	.word	0x000000ff
        /*0170*/ 	.word	0x00000070
        /*0174*/ 	.short	0x0100
        /*0176*/ 	.byte	0x08
	.zero		1


	//   ....[12]....
        /*0178*/ 	.word	0x00000310
        /*017c*/ 	.word	0x000000ff
        /*0180*/ 	.word	0x00000030
        /*0184*/ 	.short	0x0100
        /*0186*/ 	.byte	0x08
	.zero		1


	//   ....[13]....
        /*0188*/ 	.word	0x00000320
        /*018c*/ 	.word	0x000000ff
        /*0190*/ 	.word	0x00000078
        /*0194*/ 	.short	0x0100
        /*0196*/ 	.byte	0x08
	.zero		1


	//   ....[14]....
        /*0198*/ 	.word	0x00000330
        /*019c*/ 	.word	0x000000ff
        /*01a0*/ 	.word	0x00000038
        /*01a4*/ 	.short	0x0100
        /*01a6*/ 	.byte	0x08
	.zero		1


	//   ....[15]....
        /*01a8*/ 	.word	0x00000340
        /*01ac*/ 	.word	0x000000ff
        /*01b0*/ 	.word	0x00000080
        /*01b4*/ 	.short	0x0100
        /*01b6*/ 	.byte	0x08
	.zero		1


	//   ....[16]....
        /*01b8*/ 	.word	0x00000350
        /*01bc*/ 	.word	0x000000ff
        /*01c0*/ 	.word	0x00000040
        /*01c4*/ 	.short	0x0100
        /*01c6*/ 	.byte	0x08
	.zero		1


	//   ....[17]....
        /*01c8*/ 	.word	0x00000360
        /*01cc*/ 	.word	0x000000ff
        /*01d0*/ 	.word	0x00000088
        /*01d4*/ 	.short	0x0100
        /*01d6*/ 	.byte	0x08
	.zero		1


	//   ....[18]....
        /*01d8*/ 	.word	0x00000620
        /*01dc*/ 	.word	0x000000ff
        /*01e0*/ 	.word	0x000000a0
        /*01e4*/ 	.short	0x0100
        /*01e6*/ 	.byte	0x06
	.zero		1


	//   ....[19]....
        /*01e8*/ 	.word	0x00000680
        /*01ec*/ 	.word	0x000000ff
        /*01f0*/ 	.word	0x000000a8
        /*01f4*/ 	.short	0x0100
        /*01f6*/ 	.byte	0x06
	.zero		1


	//   ....[20]....
        /*01f8*/ 	.word	0x00001340
        /*01fc*/ 	.word	0x00000003
        /*0200*/ 	.word	0x00000000
        /*0204*/ 	.short	0x010a
        /*0206*/ 	.byte	0x3f
	.zero		1


	//   ....[21]....
        /*0208*/ 	.word	0x00001380
        /*020c*/ 	.word	0x00000003
        /*0210*/ 	.word	0x00000000
        /*0214*/ 	.short	0x010a
        /*0216*/ 	.byte	0x3f
	.zero		1


	//   ....[22]....
        /*0218*/ 	.word	0x00001480
        /*021c*/ 	.word	0x000000ff
        /*0220*/ 	.word	0x00000000
        /*0224*/ 	.short	0x010a
        /*0226*/ 	.byte	0x04
	.zero		1


	//   ....[23]....
        /*0228*/ 	.word	0x00002530
        /*022c*/ 	.word	0x000000ff
        /*0230*/ 	.word	0x00000000
        /*0234*/ 	.short	0x010a
        /*0236*/ 	.byte	0x04
	.zero		1


	//   ....[24]....
        /*0238*/ 	.word	0x00002dd0
        /*023c*/ 	.word	0x00000000
        /*0240*/ 	.word	0x00000000
        /*0244*/ 	.short	0x010a
        /*0246*/ 	.byte	0x3f
	.zero		1


	//   ....[25]....
        /*0248*/ 	.word	0x00003780
        /*024c*/ 	.word	0x000000ff
        /*0250*/ 	.word	0x00000000
        /*0254*/ 	.short	0x0101
        /*0256*/ 	.byte	0x04
	.zero		1


	//   ....[26]....
        /*0258*/ 	.word	0x000038c0
        /*025c*/ 	.word	0x00000000
        /*0260*/ 	.word	0x00000000
        /*0264*/ 	.short	0x010a
        /*0266*/ 	.byte	0x3f
	.zero		1


	//   ....[27]....
        /*0268*/ 	.word	0x00004880
        /*026c*/ 	.word	0x000000ff
        /*0270*/ 	.word	0x00000000
        /*0274*/ 	.short	0x0101
        /*0276*/ 	.byte	0x04
	.zero		1


	//   ....[28]....
        /*0278*/ 	.word	0x00004970
        /*027c*/ 	.word	0x000000ff
        /*0280*/ 	.word	0x00000000
        /*0284*/ 	.short	0x0101
        /*0286*/ 	.byte	0x06
	.zero		1


	//   ....[29]....
        /*0288*/ 	.word	0x00009150
        /*028c*/ 	.word	0x00000007
        /*0290*/ 	.word	0x00000048
        /*0294*/ 	.short	0x010a
        /*0296*/ 	.byte	0x3f
	.zero		1


	//   ....[30]....
        /*0298*/ 	.word	0x000095a0
        /*029c*/ 	.word	0x00000012
        /*02a0*/ 	.word	0x000000a8
        /*02a4*/ 	.short	0x0101
        /*02a6*/ 	.byte	0x3f
	.zero		1


	//   ....[31]....
        /*02a8*/ 	.word	0x00009cb0
        /*02ac*/ 	.word	0x00000005
        /*02b0*/ 	.word	0x00000000
        /*02b4*/ 	.short	0x010a
        /*02b6*/ 	.byte	0x3f
	.zero		1


	//   ....[32]....
        /*02b8*/ 	.word	0x00009d30
        /*02bc*/ 	.word	0x00000007
        /*02c0*/ 	.word	0x00000000
        /*02c4*/ 	.short	0x010a
        /*02c6*/ 	.byte	0x3f
	.zero		1


	//   ....[33]....
        /*02c8*/ 	.word	0x00009dc0
        /*02cc*/ 	.word	0x00000006
        /*02d0*/ 	.word	0x00000000
        /*02d4*/ 	.short	0x010a
        /*02d6*/ 	.byte	0x3f
	.zero		1


	//   ....[34]....
        /*02d8*/ 	.word	0x00009e50
        /*02dc*/ 	.word	0x00000009
        /*02e0*/ 	.word	0x00000000
        /*02e4*/ 	.short	0x010a
        /*02e6*/ 	.byte	0x3f
	.zero		1


	//   ....[35]....
        /*02e8*/ 	.word	0x00009ee0
        /*02ec*/ 	.word	0x00000006
        /*02f0*/ 	.word	0x00000000
        /*02f4*/ 	.short	0x010a
        /*02f6*/ 	.byte	0x3f
	.zero		1


	//   ....[36]....
        /*02f8*/ 	.word	0x00009f70
        /*02fc*/ 	.word	0x00000009
        /*0300*/ 	.word	0x00000000
        /*0304*/ 	.short	0x010a
        /*0306*/ 	.byte	0x3f
	.zero		1


	//   ....[37]....
        /*0308*/ 	.word	0x0000a000
        /*030c*/ 	.word	0x00000008
        /*0310*/ 	.word	0x00000000
        /*0314*/ 	.short	0x010a
        /*0316*/ 	.byte	0x3f
	.zero		1


	//   ....[38]....
        /*0318*/ 	.word	0x0000a090
        /*031c*/ 	.word	0x0000000b
        /*0320*/ 	.word	0x00000000
        /*0324*/ 	.short	0x010a
        /*0326*/ 	.byte	0x3f
	.zero		1


	//   ....[39]....
        /*0328*/ 	.word	0x0000a120
        /*032c*/ 	.word	0x00000003
        /*0330*/ 	.word	0x00000000
        /*0334*/ 	.short	0x010a
        /*0336*/ 	.byte	0x3f
	.zero		1


	//   ....[40]....
        /*0338*/ 	.word	0x0000a1f0
        /*033c*/ 	.word	0x00000003
        /*0340*/ 	.word	0x00000000
        /*0344*/ 	.short	0x010a
        /*0346*/ 	.byte	0x3f
	.zero		1


	//   ....[41]....
        /*0348*/ 	.word	0x0000a250
        /*034c*/ 	.word	0x00000003
        /*0350*/ 	.word	0x00000000
        /*0354*/ 	.short	0x010a
        /*0356*/ 	.byte	0x3f
	.zero		1


	//   ....[42]....
        /*0358*/ 	.word	0x0000a2a0
        /*035c*/ 	.word	0x00000000
        /*0360*/ 	.word	0x00000000
        /*0364*/ 	.short	0x010a
        /*0366*/ 	.byte	0x3f
	.zero		1


	//   ....[43]....
        /*0368*/ 	.word	0x0000a2f0
        /*036c*/ 	.word	0x00000007
        /*0370*/ 	.word	0x00000048
        /*0374*/ 	.short	0x010a
        /*0376*/ 	.byte	0x3f
	.zero		1


	//   ....[44]....
        /*0378*/ 	.word	0x0000a440
        /*037c*/ 	.word	0x00000005
        /*0380*/ 	.word	0x00000000
        /*0384*/ 	.short	0x010a
        /*0386*/ 	.byte	0x3f
	.zero		1


	//   ....[45]....
        /*0388*/ 	.word	0x0000a490
        /*038c*/ 	.word	0x00000007
        /*0390*/ 	.word	0x00000000
        /*0394*/ 	.short	0x010a
        /*0396*/ 	.byte	0x3f
	.zero		1


	//   ....[46]....
        /*0398*/ 	.word	0x0000a4e0
        /*039c*/ 	.word	0x00000006
        /*03a0*/ 	.word	0x00000000
        /*03a4*/ 	.short	0x010a
        /*03a6*/ 	.byte	0x3f
	.zero		1


	//   ....[47]....
        /*03a8*/ 	.word	0x0000a530
        /*03ac*/ 	.word	0x00000009
        /*03b0*/ 	.word	0x00000000
        /*03b4*/ 	.short	0x010a
        /*03b6*/ 	.byte	0x3f
	.zero		1


	//   ....[48]....
        /*03b8*/ 	.word	0x0000a580
        /*03bc*/ 	.word	0x00000006
        /*03c0*/ 	.word	0x00000000
        /*03c4*/ 	.short	0x010a
        /*03c6*/ 	.byte	0x3f
	.zero		1


	//   ....[49]....
        /*03c8*/ 	.word	0x0000a5d0
        /*03cc*/ 	.word	0x00000009
        /*03d0*/ 	.word	0x00000000
        /*03d4*/ 	.short	0x010a
        /*03d6*/ 	.byte	0x3f
	.zero		1


	//   ....[50]....
        /*03d8*/ 	.word	0x0000a620
        /*03dc*/ 	.word	0x00000008
        /*03e0*/ 	.word	0x00000000
        /*03e4*/ 	.short	0x010a
        /*03e6*/ 	.byte	0x3f
	.zero		1


	//   ....[51]....
        /*03e8*/ 	.word	0x0000a670
        /*03ec*/ 	.word	0x0000000b
        /*03f0*/ 	.word	0x00000000
        /*03f4*/ 	.short	0x010a
        /*03f6*/ 	.byte	0x3f
	.zero		1


	//----- nvinfo : EIATTR_NUM_MBARRIERS
	.align		4
.L_39:
        /*03f8*/ 	.byte	0x03, 0x38
        /*03fa*/ 	.short	0x0014


	//----- nvinfo : EIATTR_EXIT_INSTR_OFFSETS
	.align		4
        /*03fc*/ 	.byte	0x04, 0x1c
        /*03fe*/ 	.short	(.L_41 - .L_40)


	//   ....[0]....
.L_40:
        /*0400*/ 	.word	0x000006d0


	//   ....[1]....
        /*0404*/ 	.word	0x00000fa0


	//   ....[2]....
        /*0408*/ 	.word	0x00008550


	//   ....[3]....
        /*040c*/ 	.word	0x00008b70


	//   ....[4]....
        /*0410*/ 	.word	0x0000a170


	//----- nvinfo : EIATTR_MAX_THREADS
	.align		4
.L_41:
        /*0414*/ 	.byte	0x04, 0x05
        /*0416*/ 	.short	(.L_43 - .L_42)
.L_42:
        /*0418*/ 	.word	0x00000180
        /*041c*/ 	.word	0x00000001
        /*0420*/ 	.word	0x00000001


	//----- nvinfo : EIATTR_CRS_STACK_SIZE
	.align		4
.L_43:
        /*0424*/ 	.byte	0x04, 0x1e
        /*0426*/ 	.short	(.L_45 - .L_44)
.L_44:
        /*0428*/ 	.word	0x00000000


	//----- nvinfo : EIATTR_CBANK_PARAM_SIZE
	.align		4
.L_45:
        /*042c*/ 	.byte	0x03, 0x19
        /*042e*/ 	.short	0x0670


	//----- nvinfo : EIATTR_PARAM_CBANK
	.align		4
        /*0430*/ 	.byte	0x04, 0x0a
        /*0432*/ 	.short	(.L_47 - .L_46)
	.align		4
.L_46:
        /*0434*/ 	.word	index@(.nv.constant0._ZN7cutlass13device_kernelINS_4gemm6kernel13GemmUniversalIN4cute5tupleIJiiiiEEENS1_10collective13CollectiveMmaINS1_49MainloopSm90TmaGmmaRmemAWarpSpecializedMixedInputILi9ENS5_IJNS4_1CILi1EEESB_SB_EEENS1_35KernelTmaWarpSpecializedCooperativeEEENS5_IJNSA_ILi128EEESF_SF_EEEaNS5_IJlSB_lEEENS5_IJNS_15integer_subbyteILi4ELb1EEEEEESH_NS4_8TiledMMAINS4_8MMA_AtomIJNS4_4SM904GMMA27MMA_64x128x32_S32S8S8_RS_TNEEEENS4_6LayoutINS5_IJNSA_ILi2EEESB_SB_EEENS5_IJSB_NSA_ILi0EEESU_EEEEENS5_IJNS4_10UnderscoreESX_SX_EEEEENS4_13SM90_TMA_LOADENS4_14ComposedLayoutINS4_7SwizzleILi3ELi4ELi3EEENS4_18smem_ptr_flag_bitsILi8EEENSR_INS5_IJNSA_ILi8EEESF_EEENS5_IJSF_SB_EEEEEEEvNS4_8identityES10_NS11_INS12_ILi2ELi4ELi3EEENS14_ILi4EEES19_EENS4_9Copy_AtomIJNS4_39AutoVectorizingCopyWithAssumedAlignmentILi128EEESJ_EEES1B_EENS_8epilogue10collective6detail29Sm90TmaWarpSpecializedAdapterINS1L_15DefaultEpilogueIaSH_SH_NS1K_6thread17LinearCombinationIaLi1EiiLNS1P_9ScaleType4KindE0ELNS_15FloatRoundStyleE2EaEENS1_15EpilogueDefaultEEEEEvvEEEEvNT_6ParamsE)
        /*0438*/ 	.short	0x0210
        /*043a*/ 	.short	0x0670


	//----- nvinfo : EIATTR_SW_WAR
	.align		4
.L_47:
        /*043c*/ 	.byte	0x04, 0x36
        /*043e*/ 	.short	(.L_49 - .L_48)
.L_48:
        /*0440*/ 	.word	0x00000008
.L_49:


//--------------------- .nv.callgraph             --------------------------
	.section	.nv.callgraph,"",@"SHT_CUDA_CALLGRAPH"
	.align	4
	.sectionentsize	8
	.align		4
        /*0000*/ 	.word	0x00000000
	.align		4
        /*0004*/ 	.word	0xffffffff
	.align		4
        /*0008*/ 	.word	index@(_ZN7cutlass13device_kernelINS_4gemm6kernel13GemmUniversalIN4cute5tupleIJiiiiEEENS1_10collective13CollectiveMmaINS1_49MainloopSm90TmaGmmaRmemAWarpSpecializedMixedInputILi9ENS5_IJNS4_1CILi1EEESB_SB_EEENS1_35KernelTmaWarpSpecializedCooperativeEEENS5_IJNSA_ILi128EEESF_SF_EEEaNS5_IJlSB_lEEENS5_IJNS_15integer_subbyteILi4ELb1EEEEEESH_NS4_8TiledMMAINS4_8MMA_AtomIJNS4_4SM904GMMA27MMA_64x128x32_S32S8S8_RS_TNEEEENS4_6LayoutINS5_IJNSA_ILi2EEESB_SB_EEENS5_IJSB_NSA_ILi0EEESU_EEEEENS5_IJNS4_10UnderscoreESX_SX_EEEEENS4_13SM90_TMA_LOADENS4_14ComposedLayoutINS4_7SwizzleILi3ELi4ELi3EEENS4_18smem_ptr_flag_bitsILi8EEENSR_INS5_IJNSA_ILi8EEESF_EEENS5_IJSF_SB_EEEEEEEvNS4_8identityES10_NS11_INS12_ILi2ELi4ELi3EEENS14_ILi4EEES19_EENS4_9Copy_AtomIJNS4_39AutoVectorizingCopyWithAssumedAlignmentILi128EEESJ_EEES1B_EENS_8epilogue10collective6detail29Sm90TmaWarpSpecializedAdapterINS1L_15DefaultEpilogueIaSH_SH_NS1K_6thread17LinearCombinationIaLi1EiiLNS1P_9ScaleType4KindE0ELNS_15FloatRoundStyleE2EaEENS1_15EpilogueDefaultEEEEEvvEEEEvNT_6ParamsE)
	.align		4
        /*000c*/ 	.word	index@(__assertfail)
	.align		4
        /*0010*/ 	.word	0x00000000
	.align		4
        /*0014*/ 	.word	0xfffffffe
	.align		4
        /*0018*/ 	.word	0x00000000
	.align		4
        /*001c*/ 	.word	0xfffffffd
	.align		4
        /*0020*/ 	.word	0x00000000
	.align		4
        /*0024*/ 	.word	0xfffffffc


//--------------------- .nv.constant4             --------------------------
	.section	.nv.constant4,"a",@progbits
	.align	8
	.align		8
.nv.constant4:
        /*0000*/ 	.dword	__assertfail
	.align		8
        /*0008*/ 	.dword	__unnamed_1
	.align		8
        /*0010*/ 	.dword	__unnamed_2
	.align		8
        /*0018*/ 	.dword	__unnamed_3
	.align		8
        /*0020*/ 	.dword	_ZN40_INTERNAL_d19edd19_4_k_cu_724ea77c_228344cuda3std3__45__cpo5beginE
	.align		8
        /*0028*/ 	.dword	_ZN40_INTERNAL_d19edd19_4_k_cu_724ea77c_228344cuda3std3__45__cpo3endE
	.align		8
        /*0030*/ 	.dword	_ZN40_INTERNAL_d19edd19_4_k_cu_724ea77c_228344cuda3std3__45__cpo6cbeginE
	.align		8
        /*0038*/ 	.dword	_ZN40_INTERNAL_d19edd19_4_k_cu_724ea77c_228344cuda3std3__45__cpo4cendE
	.align		8
        /*0040*/ 	.dword	_ZN40_INTERNAL_d19edd19_4_k_cu_724ea77c_228344cuda3std3__442_GLOBAL__N__d19edd19_4_k_cu_724ea77c_228346ignoreE
	.align		8
        /*0048*/ 	.dword	_ZN40_INTERNAL_d19edd19_4_k_cu_724ea77c_228344cuda3std3__419piecewise_constructE
	.align		8
        /*0050*/ 	.dword	_ZN40_INTERNAL_d19edd19_4_k_cu_724ea77c_228344cuda3std3__48in_placeE
	.align		8
        /*0058*/ 	.dword	_ZN40_INTERNAL_d19edd19_4_k_cu_724ea77c_228344cuda3std6ranges3__45__cpo4swapE
	.align		8
        /*0060*/ 	.dword	_ZN40_INTERNAL_d19edd19_4_k_cu_724ea77c_228344cuda3std6ranges3__45__cpo9iter_moveE
	.align		8
        /*0068*/ 	.dword	_ZN40_INTERNAL_d19edd19_4_k_cu_724ea77c_228344cute7productE
	.align		8
        /*0070*/ 	.dword	_ZN40_INTERNAL_d19edd19_4_k_cu_724ea77c_228344cute1_E
	.align		8
        /*0078*/ 	.dword	$str$24
	.align		8
        /*0080*/ 	.dword	$str$25
	.align		8
        /*0088*/ 	.dword	$str$26
	.align		8
        /*0090*/ 	.dword	$str$27


//--------------------- .text._ZN7cutlass13device_kernelINS_4gemm6kernel13GemmUniversalIN4cute5tupleIJiiiiEEENS1_10collective13CollectiveMmaINS1_49MainloopSm90TmaGmmaRmemAWarpSpecializedMixedInputILi9ENS5_IJNS4_1CILi1EEESB_SB_EEENS1_35KernelTmaWarpSpecializedCooperativeEEENS5_IJNSA_ILi128EEESF_SF_EEEaNS5_IJlSB_lEEENS5_IJNS_15integer_subbyteILi4ELb1EEEEEESH_NS4_8TiledMMAINS4_8MMA_AtomIJNS4_4SM904GMMA27MMA_64x128x32_S32S8S8_RS_TNEEEENS4_6LayoutINS5_IJNSA_ILi2EEESB_SB_EEENS5_IJSB_NSA_ILi0EEESU_EEEEENS5_IJNS4_10UnderscoreESX_SX_EEEEENS4_13SM90_TMA_LOADENS4_14ComposedLayoutINS4_7SwizzleILi3ELi4ELi3EEENS4_18smem_ptr_flag_bitsILi8EEENSR_INS5_IJNSA_ILi8EEESF_EEENS5_IJSF_SB_EEEEEEEvNS4_8identityES10_NS11_INS12_ILi2ELi4ELi3EEENS14_ILi4EEES19_EENS4_9Copy_AtomIJNS4_39AutoVectorizingCopyWithAssumedAlignmentILi128EEESJ_EEES1B_EENS_8epilogue10collective6detail29Sm90TmaWarpSpecializedAdapterINS1L_15DefaultEpilogueIaSH_SH_NS1K_6thread17LinearCombinationIaLi1EiiLNS1P_9ScaleType4KindE0ELNS_15FloatRoundStyleE2EaEENS1_15EpilogueDefaultEEEEEvvEEEEvNT_6ParamsE --------------------------
	.section	.text._ZN7cutlass13device_kernelINS_4gemm6kernel13GemmUniversalIN4cute5tupleIJiiiiEEENS1_10collective13CollectiveMmaINS1_49MainloopSm90TmaGmmaRmemAWarpSpecializedMixedInputILi9ENS5_IJNS4_1CILi1EEESB_SB_EEENS1_35KernelTmaWarpSpecializedCooperativeEEENS5_IJNSA_ILi128EEESF_SF_EEEaNS5_IJlSB_lEEENS5_IJNS_15integer_subbyteILi4ELb1EEEEEESH_NS4_8TiledMMAINS4_8MMA_AtomIJNS4_4SM904GMMA27MMA_64x128x32_S32S8S8_RS_TNEEEENS4_6LayoutINS5_IJNSA_ILi2EEESB_SB_EEENS5_IJSB_NSA_ILi0EEESU_EEEEENS5_IJNS4_10UnderscoreESX_SX_EEEEENS4_13SM90_TMA_LOADENS4_14ComposedLayoutINS4_7SwizzleILi3ELi4ELi3EEENS4_18smem_ptr_flag_bitsILi8EEENSR_INS5_IJNSA_ILi8EEESF_EEENS5_IJSF_SB_EEEEEEEvNS4_8identityES10_NS11_INS12_ILi2ELi4ELi3EEENS14_ILi4EEES19_EENS4_9Copy_AtomIJNS4_39AutoVectorizingCopyWithAssumedAlignmentILi128EEESJ_EEES1B_EENS_8epilogue10collective6detail29Sm90TmaWarpSpecializedAdapterINS1L_15DefaultEpilogueIaSH_SH_NS1K_6thread17LinearCombinationIaLi1EiiLNS1P_9ScaleType4KindE0ELNS_15FloatRoundStyleE2EaEENS1_15EpilogueDefaultEEEEEvvEEEEvNT_6ParamsE,"ax",@progbits
	.align	128
.text._ZN7cutlass13device_kernelINS_4gemm6kernel13GemmUniversalIN4cute5tupleIJiiiiEEENS1_10collective13CollectiveMmaINS1_49MainloopSm90TmaGmmaRmemAWarpSpecializedMixedInputILi9ENS5_IJNS4_1CILi1EEESB_SB_EEENS1_35KernelTmaWarpSpecializedCooperativeEEENS5_IJNSA_ILi128EEESF_SF_EEEaNS5_IJlSB_lEEENS5_IJNS_15integer_subbyteILi4ELb1EEEEEESH_NS4_8TiledMMAINS4_8MMA_AtomIJNS4_4SM904GMMA27MMA_64x128x32_S32S8S8_RS_TNEEEENS4_6LayoutINS5_IJNSA_ILi2EEESB_SB_EEENS5_IJSB_NSA_ILi0EEESU_EEEEENS5_IJNS4_10UnderscoreESX_SX_EEEEENS4_13SM90_TMA_LOADENS4_14ComposedLayoutINS4_7SwizzleILi3ELi4ELi3EEENS4_18smem_ptr_flag_bitsILi8EEENSR_INS5_IJNSA_ILi8EEESF_EEENS5_IJSF_SB_EEEEEEEvNS4_8identityES10_NS11_INS12_ILi2ELi4ELi3EEENS14_ILi4EEES19_EENS4_9Copy_AtomIJNS4_39AutoVectorizingCopyWithAssumedAlignmentILi128EEESJ_EEES1B_EENS_8epilogue10collective6detail29Sm90TmaWarpSpecializedAdapterINS1L_15DefaultEpilogueIaSH_SH_NS1K_6thread17LinearCombinationIaLi1EiiLNS1P_9ScaleType4KindE0ELNS_15FloatRoundStyleE2EaEENS1_15EpilogueDefaultEEEEEvvEEEEvNT_6ParamsE:
        .type           _ZN7cutlass13device_kernelINS_4gemm6kernel13GemmUniversalIN4cute5tupleIJiiiiEEENS1_10collective13CollectiveMmaINS1_49MainloopSm90TmaGmmaRmemAWarpSpecializedMixedInputILi9ENS5_IJNS4_1CILi1EEESB_SB_EEENS1_35KernelTmaWarpSpecializedCooperativeEEENS5_IJNSA_ILi128EEESF_SF_EEEaNS5_IJlSB_lEEENS5_IJNS_15integer_subbyteILi4ELb1EEEEEESH_NS4_8TiledMMAINS4_8MMA_AtomIJNS4_4SM904GMMA27MMA_64x128x32_S32S8S8_RS_TNEEEENS4_6LayoutINS5_IJNSA_ILi2EEESB_SB_EEENS5_IJSB_NSA_ILi0EEESU_EEEEENS5_IJNS4_10UnderscoreESX_SX_EEEEENS4_13SM90_TMA_LOADENS4_14ComposedLayoutINS4_7SwizzleILi3ELi4ELi3EEENS4_18smem_ptr_flag_bitsILi8EEENSR_INS5_IJNSA_ILi8EEESF_EEENS5_IJSF_SB_EEEEEEEvNS4_8identityES10_NS11_INS12_ILi2ELi4ELi3EEENS14_ILi4EEES19_EENS4_9Copy_AtomIJNS4_39AutoVectorizingCopyWithAssumedAlignmentILi128EEESJ_EEES1B_EENS_8epilogue10collective6detail29Sm90TmaWarpSpecializedAdapterINS1L_15DefaultEpilogueIaSH_SH_NS1K_6thread17LinearCombinationIaLi1EiiLNS1P_9ScaleType4KindE0ELNS_15FloatRoundStyleE2EaEENS1_15EpilogueDefaultEEEEEvvEEEEvNT_6ParamsE,@function
        .size           _ZN7cutlass13device_kernelINS_4gemm6kernel13GemmUniversalIN4cute5tupleIJiiiiEEENS1_10collective13CollectiveMmaINS1_49MainloopSm90TmaGmmaRmemAWarpSpecializedMixedInputILi9ENS5_IJNS4_1CILi1EEESB_SB_EEENS1_35KernelTmaWarpSpecializedCooperativeEEENS5_IJNSA_ILi128EEESF_SF_EEEaNS5_IJlSB_lEEENS5_IJNS_15integer_subbyteILi4ELb1EEEEEESH_NS4_8TiledMMAINS4_8MMA_AtomIJNS4_4SM904GMMA27MMA_64x128x32_S32S8S8_RS_TNEEEENS4_6LayoutINS5_IJNSA_ILi2EEESB_SB_EEENS5_IJSB_NSA_ILi0EEESU_EEEEENS5_IJNS4_10UnderscoreESX_SX_EEEEENS4_13SM90_TMA_LOADENS4_14ComposedLayoutINS4_7SwizzleILi3ELi4ELi3EEENS4_18smem_ptr_flag_bitsILi8EEENSR_INS5_IJNSA_ILi8EEESF_EEENS5_IJSF_SB_EEEEEEEvNS4_8identityES10_NS11_INS12_ILi2ELi4ELi3EEENS14_ILi4EEES19_EENS4_9Copy_AtomIJNS4_39AutoVectorizingCopyWithAssumedAlignmentILi128EEESJ_EEES1B_EENS_8epilogue10collective6detail29Sm90TmaWarpSpecializedAdapterINS1L_15DefaultEpilogueIaSH_SH_NS1K_6thread17LinearCombinationIaLi1EiiLNS1P_9ScaleType4KindE0ELNS_15FloatRoundStyleE2EaEENS1_15EpilogueDefaultEEEEEvvEEEEvNT_6ParamsE,(.L_x_245 - _ZN7cutlass13device_kernelINS_4gemm6kernel13GemmUniversalIN4cute5tupleIJiiiiEEENS1_10collective13CollectiveMmaINS1_49MainloopSm90TmaGmmaRmemAWarpSpecializedMixedInputILi9ENS5_IJNS4_1CILi1EEESB_SB_EEENS1_35KernelTmaWarpSpecializedCooperativeEEENS5_IJNSA_ILi128EEESF_SF_EEEaNS5_IJlSB_lEEENS5_IJNS_15integer_subbyteILi4ELb1EEEEEESH_NS4_8TiledMMAINS4_8MMA_AtomIJNS4_4SM904GMMA27MMA_64x128x32_S32S8S8_RS_TNEEEENS4_6LayoutINS5_IJNSA_ILi2EEESB_SB_EEENS5_IJSB_NSA_ILi0EEESU_EEEEENS5_IJNS4_10UnderscoreESX_SX_EEEEENS4_13SM90_TMA_LOADENS4_14ComposedLayoutINS4_7SwizzleILi3ELi4ELi3EEENS4_18smem_ptr_flag_bitsILi8EEENSR_INS5_IJNSA_ILi8EEESF_EEENS5_IJSF_SB_EEEEEEEvNS4_8identityES10_NS11_INS12_ILi2ELi4ELi3EEENS14_ILi4EEES19_EENS4_9Copy_AtomIJNS4_39AutoVectorizingCopyWithAssumedAlignmentILi128EEESJ_EEES1B_EENS_8epilogue10collective6detail29Sm90TmaWarpSpecializedAdapterINS1L_15DefaultEpilogueIaSH_SH_NS1K_6thread17LinearCombinationIaLi1EiiLNS1P_9ScaleType4KindE0ELNS_15FloatRoundStyleE2EaEENS1_15EpilogueDefaultEEEEEvvEEEEvNT_6ParamsE)
        .other          _ZN7cutlass13device_kernelINS_4gemm6kernel13GemmUniversalIN4cute5tupleIJiiiiEEENS1_10collective13CollectiveMmaINS1_49MainloopSm90TmaGmmaRmemAWarpSpecializedMixedInputILi9ENS5_IJNS4_1CILi1EEESB_SB_EEENS1_35KernelTmaWarpSpecializedCooperativeEEENS5_IJNSA_ILi128EEESF_SF_EEEaNS5_IJlSB_lEEENS5_IJNS_15integer_subbyteILi4ELb1EEEEEESH_NS4_8TiledMMAINS4_8MMA_AtomIJNS4_4SM904GMMA27MMA_64x128x32_S32S8S8_RS_TNEEEENS4_6LayoutINS5_IJNSA_ILi2EEESB_SB_EEENS5_IJSB_NSA_ILi0EEESU_EEEEENS5_IJNS4_10UnderscoreESX_SX_EEEEENS4_13SM90_TMA_LOADENS4_14ComposedLayoutINS4_7SwizzleILi3ELi4ELi3EEENS4_18smem_ptr_flag_bitsILi8EEENSR_INS5_IJNSA_ILi8EEESF_EEENS5_IJSF_SB_EEEEEEEvNS4_8identityES10_NS11_INS12_ILi2ELi4ELi3EEENS14_ILi4EEES19_EENS4_9Copy_AtomIJNS4_39AutoVectorizingCopyWithAssumedAlignmentILi128EEESJ_EEES1B_EENS_8epilogue10collective6detail29Sm90TmaWarpSpecializedAdapterINS1L_15DefaultEpilogueIaSH_SH_NS1K_6thread17LinearCombinationIaLi1EiiLNS1P_9ScaleType4KindE0ELNS_15FloatRoundStyleE2EaEENS1_15EpilogueDefaultEEEEEvvEEEEvNT_6ParamsE,@"STO_CUDA_ENTRY STV_DEFAULT"
_ZN7cutlass13device_kernelINS_4gemm6kernel13GemmUniversalIN4cute5tupleIJiiiiEEENS1_10collective13CollectiveMmaINS1_49MainloopSm90TmaGmmaRmemAWarpSpecializedMixedInputILi9ENS5_IJNS4_1CILi1EEESB_SB_EEENS1_35KernelTmaWarpSpecializedCooperativeEEENS5_IJNSA_ILi128EEESF_SF_EEEaNS5_IJlSB_lEEENS5_IJNS_15integer_subbyteILi4ELb1EEEEEESH_NS4_8TiledMMAINS4_8MMA_AtomIJNS4_4SM904GMMA27MMA_64x128x32_S32S8S8_RS_TNEEEENS4_6LayoutINS5_IJNSA_ILi2EEESB_SB_EEENS5_IJSB_NSA_ILi0EEESU_EEEEENS5_IJNS4_10UnderscoreESX_SX_EEEEENS4_13SM90_TMA_LOADENS4_14ComposedLayoutINS4_7SwizzleILi3ELi4ELi3EEENS4_18smem_ptr_flag_bitsILi8EEENSR_INS5_IJNSA_ILi8EEESF_EEENS5_IJSF_SB_EEEEEEEvNS4_8identityES10_NS11_INS12_ILi2ELi4ELi3EEENS14_ILi4EEES19_EENS4_9Copy_AtomIJNS4_39AutoVectorizingCopyWithAssumedAlignmentILi128EEESJ_EEES1B_EENS_8epilogue10collective6detail29Sm90TmaWarpSpecializedAdapterINS1L_15DefaultEpilogueIaSH_SH_NS1K_6thread17LinearCombinationIaLi1EiiLNS1P_9ScaleType4KindE0ELNS_15FloatRoundStyleE2EaEENS1_15EpilogueDefaultEEEEEvvEEEEvNT_6ParamsE:
[----:B------:R-:W0:Y:S01]  /*0000*/  LDC R1, c[0x0][0x28] ;  /* 0x00000a00ff017b82 */ /* 0x000e220000000800 */
[----:B------:R-:W1:Y:S01]  /*0010*/  S2R R18, SR_TID.X ;  /* 0x0000000000127919 */ /* 0x000e620000002100 */
[----:B------:R-:W-:Y:S01]  /*0020*/  ELECT P0, URZ, PT ;  /* 0x00000000003f782f */ /* 0x000fe20003800000 */
[----:B------:R-:W-:Y:S01]  /*0030*/  BSSY B0, `(.L_x_0) ;  /* 0x000000f000007945 */ /* 0x000fe20003800000 */
[--C-:B-1----:R-:W-:Y:S02]  /*0040*/  SHF.R.U32.HI R0, RZ, 0x5, R18.reuse ;  /* 0x00000005ff007819 */ /* 0x102fe40000011612 */
[----:B------:R-:W-:-:S03]  /*0050*/  SHF.R.U32.HI R12, RZ, 0x7, R18 ;  /* 0x00000007ff0c7819 */ /* 0x000fc60000011612 */
[----:B------:R-:W1:Y:S04]  /*0060*/  SHFL.IDX PT, R5, R0, RZ, 0x1f ;  /* 0x00001fff00057589 */ /* 0x000e6800000e0000 */
[----:B------:R2:W3:Y:S01]  /*0070*/  SHFL.IDX PT, R8, R12, RZ, 0x1f ;  /* 0x00001fff0c087589 */ /* 0x0004e200000e0000 */
[----:B-1----:R-:W-:-:S13]  /*0080*/  ISETP.NE.OR P0, PT, R5, RZ, !P0 ;  /* 0x000000ff0500720c */ /* 0x002fda0004705670 */
[----:B0-23--:R-:W-:Y:S05]  /*0090*/  @P0 BRA `(.L_x_1) ;  /* 0x0000000000200947 */ /* 0x00dfea0003800000 */
[----:B------:R-:W-:Y:S02]  /*00a0*/  ULDC.64 UR4, c[0x0][0x198] ;  /* 0x0000660000047ab9 */ /* 0x000fe40000000a00 */
[----:B------:R-:W-:Y:S02]  /*00b0*/  UIADD3 UR6, UP0, UR4, 0xf0, URZ ;  /* 0x000000f004067890 */ /* 0x000fe4000ff1e03f */
[----:B------:R-:W-:Y:S02]  /*00c0*/  UIADD3 UR4, UP1, UR4, 0x1f0, URZ ;  /* 0x000001f004047890 */ /* 0x000fe4000ff3e03f */
[----:B------:R-:W-:Y:S02]  /*00d0*/  UIADD3.X UR7, URZ, UR5, URZ, UP0, !UPT ;  /* 0x000000053f077290 */ /* 0x000fe400087fe43f */
[----:B------:R-:W-:-:S07]  /*00e0*/  UIADD3.X UR5, URZ, UR5, URZ, UP1, !UPT ;  /* 0x000000053f057290 */ /* 0x000fce0008ffe43f */
[----:B------:R0:W-:Y:S02]  /*00f0*/  UTMACCTL.PF [UR6] ;  /* 0x00000000060079b9 */ /* 0x0001e40008040000 */
[----:B------:R0:W-:Y:S02]  /*0100*/  UTMACCTL.PF [UR4] ;  /* 0x00000000040079b9 */ /* 0x0001e40008040000 */
[----:B0-----:R-:W-:Y:S01]  /*0110*/  NOP ;  /* 0x0000000000007918 */ /* 0x001fe20000000000 */
.L_x_1:
[----:B------:R-:W-:Y:S05]  /*0120*/  BSYNC B0 ;  /* 0x0000000000007941 */ /* 0x000fea0003800000 */
.L_x_0:
[----:B------:R-:W0:Y:S02]  /*0130*/  SHFL.IDX PT, R2, R0, RZ, 0x1f ;  /* 0x00001fff00027589 */ /* 0x000e2400000e0000 */
[----:B0-----:R-:W-:-:S13]  /*0140*/  ISETP.NE.AND P0, PT, R2, RZ, PT ;  /* 0x000000ff0200720c */ /* 0x001fda0003f05270 */
[----:B------:R-:W-:Y:S05]  /*0150*/  @P0 BRA `(.L_x_2) ;  /* 0x00000000008c0947 */ /* 0x000fea0003800000 */
[----:B------:R-:W-:Y:S01]  /*0160*/  ELECT P0, URZ, PT ;  /* 0x00000000003f782f */ /* 0x000fe20003800000 */
[----:B------:R-:W-:-:S12]  /*0170*/  BSSY B0, `(.L_x_2) ;  /* 0x0000021000007945 */ /* 0x000fd80003800000 */
[----:B------:R-:W-:Y:S05]  /*0180*/  @!P0 BRA `(.L_x_3) ;  /* 0x00000000007c8947 */ /* 0x000fea0003800000 */
[----:B------:R-:W0:Y:S01]  /*0190*/  S2UR UR8, SR_CgaCtaId ;  /* 0x00000000000879c3 */ /* 0x000e220000008800 */
[----:B------:R-:W-:Y:S01]  /*01a0*/  UMOV UR4, 0x400 ;  /* 0x0000040000047882 */ /* 0x000fe20000000000 */
[----:B------:R-:W-:Y:S01]  /*01b0*/  UMOV UR5, 0x1 ;  /* 0x0000000100057882 */ /* 0x000fe20000000000 */
[----:B------:R-:W-:Y:S02]  /*01c0*/  UMOV UR6, 0x100 ;  /* 0x0000010000067882 */ /* 0x000fe40000000000 */
[----:B------:R-:W-:-:S04]  /*01d0*/  UIADD3 UR6, -UR6, 0x100000, URZ ;  /* 0x0010000006067890 */ /* 0x000fc8000fffe13f */
[----:B------:R-:W-:Y:S02]  /*01e0*/  USHF.L.U32 UR7, UR6, 0xb, URZ ;  /* 0x0000000b06077899 */ /* 0x000fe4000800063f */
[----:B------:R-:W-:Y:S02]  /*01f0*/  USHF.L.U32 UR6, UR6, 0x1, URZ ;  /* 0x0000000106067899 */ /* 0x000fe4000800063f */
[----:B0-----:R-:W-:Y:S02]  /*0200*/  ULEA UR8, UR8, UR4, 0x18 ;  /* 0x0000000408087291 */ /* 0x001fe4000f8ec03f */
[----:B------:R-:W-:-:S04]  /*0210*/  UIADD3 UR4, -UR5, 0x100000, URZ ;  /* 0x0010000005047890 */ /* 0x000fc8000fffe13f */
[----:B------:R-:W-:Y:S02]  /*0220*/  USHF.L.U32 UR5, UR4, 0xb, URZ ;  /* 0x0000000b04057899 */ /* 0x000fe4000800063f */
[----:B------:R-:W-:Y:S01]  /*0230*/  USHF.L.U32 UR4, UR4, 0x1, URZ ;  /* 0x0000000104047899 */ /* 0x000fe2000800063f */
[----:B------:R-:W0:Y:S11]  /*0240*/  FENCE.VIEW.ASYNC.S ;  /* 0x00000000000073c6 */ /* 0x000e360000000000 */
[----:B0-----:R0:W1:Y:S01]  /*0250*/  SYNCS.EXCH.64 URZ, [UR8], UR4 ;  /* 0x00000004083f75b2 */ /* 0x0010620008000100 */
[----:B------:R0:W2:Y:S01]  /*0260*/  SYNCS.EXCH.64 URZ, [UR8+0x48], UR6 ;  /* 0x00004806083f75b2 */ /* 0x0000a20008000100 */
[----:B------:R0:W3:Y:S01]  /*0270*/  SYNCS.EXCH.64 URZ, [UR8+0x8], UR4 ;  /* 0x00000804083f75b2 */ /* 0x0000e20008000100 */
[----:B------:R0:W4:Y:S01]  /*0280*/  SYNCS.EXCH.64 URZ, [UR8+0x50], UR6 ;  /* 0x00005006083f75b2 */ /* 0x0001220008000100 */
[----:B------:R0:W0:Y:S01]  /*0290*/  SYNCS.EXCH.64 URZ, [UR8+0x10], UR4 ;  /* 0x00001004083f75b2 */ /* 0x0000220008000100 */
        /* <DEDUP_REMOVED lines=13> */
[----:B------:R-:W-:Y:S01]  /*0370*/  NOP ;  /* 0x0000000000007918 */ /* 0x000fe20000000000 */
.L_x_3:
[----:B0-----:R-:W-:Y:S05]  /*0380*/  BSYNC B0 ;  /* 0x0000000000007941 */ /* 0x001fea0003800000 */
.L_x_2:
[----:B------:R-:W0:Y:S01]  /*0390*/  SHFL.IDX PT, R0, R0, RZ, 0x1f ;  /* 0x00001fff00007589 */ /* 0x000e2200000e0000 */
[----:B------:R-:W-:Y:S01]  /*03a0*/  ELECT P0, URZ, PT ;  /* 0x00000000003f782f */ /* 0x000fe20003800000 */
[----:B------:R-:W5:Y:S01]  /*03b0*/  LDC R2, c[0x0][0x85c] ;  /* 0x00021700ff027b82 */ /* 0x000f620000000800 */
[----:B------:R-:W-:Y:S01]  /*03c0*/  SHF.R.S32.HI R6, RZ, 0x1f, R5 ;  /* 0x0000001fff067819 */ /* 0x000fe20000011405 */
[----:B------:R-:W1:Y:S01]  /*03d0*/  S2R R3, SR_CTAID.Y ;  /* 0x0000000000037919 */ /* 0x000e620000002600 */
[----:B------:R-:W-:Y:S01]  /*03e0*/  UMOV UR4, 0x20 ;  /* 0x0000002000047882 */ /* 0x000fe20000000000 */
[----:B------:R-:W-:Y:S01]  /*03f0*/  ISETP.NE.AND P2, PT, R8, RZ, PT ;  /* 0x000000ff0800720c */ /* 0x000fe20003f45270 */
[----:B------:R-:W-:Y:S01]  /*0400*/  NOP ;  /* 0x0000000000007918 */ /* 0x000fe20000000000 */
[----:B------:R-:W2:Y:S01]  /*0410*/  S2R R4, SR_CTAID.X ;  /* 0x0000000000047919 */ /* 0x000ea20000002500 */
[----:B------:R-:W-:Y:S01]  /*0420*/  LEA.HI R6, R6, R5, RZ, 0x2 ;  /* 0x0000000506067211 */ /* 0x000fe200078f10ff */
[----:B------:R-:W-:Y:S01]  /*0430*/  NOP ;  /* 0x0000000000007918 */ /* 0x000fe20000000000 */
[----:B------:R-:W-:-:S02]  /*0440*/  LOP3.LUT R22, R22, 0xfffffffd, RZ, 0xc0, !PT ;  /* 0xfffffffd16167812 */ /* 0x000fc400078ec0ff */
[----:B------:R-:W-:Y:S02]  /*0450*/  LOP3.LUT R28, R18, 0x7f, RZ, 0xc0, !PT ;  /* 0x0000007f121c7812 */ /* 0x000fe400078ec0ff */
[----:B0-----:R-:W-:Y:S02]  /*0460*/  ISETP.NE.OR P0, PT, R0, RZ, !P0 ;  /* 0x000000ff0000720c */ /* 0x001fe40004705670 */
[----:B-----5:R-:W-:Y:S02]  /*0470*/  ISETP.NE.AND P3, PT, R2, 0x1, PT ;  /* 0x000000010200780c */ /* 0x020fe40003f65270 */
[----:B------:R-:W-:-:S05]  /*0480*/  LOP3.LUT R0, R6, 0xfffffffc, RZ, 0xc0, !PT ;  /* 0xfffffffc06007812 */ /* 0x000fca00078ec0ff */
[----:B------:R-:W-:Y:S02]  /*0490*/  IMAD.IADD R0, R5, 0x1, -R0 ;  /* 0x0000000105007824 */ /* 0x000fe400078e0a00 */
[----:B------:R-:W-:Y:S02]  /*04a0*/  IMAD.MOV.U32 R5, RZ, RZ, RZ ;  /* 0x000000ffff057224 */ /* 0x000fe400078e00ff */
[----:B------:R-:W-:Y:S01]  /*04b0*/  VOTEU.ALL UP0, P0 ;  /* 0x00000000003f7886 */ /* 0x000fe20000000000 */
[----:B------:R-:W-:Y:S01]  /*04c0*/  VOTEU.ALL UP1, P0 ;  /* 0x00000000003f7886 */ /* 0x000fe20000020000 */
[----:B------:R-:W2:Y:S01]  /*04d0*/  @P3 LDC R17, c[0x0][0x10] ;  /* 0x00000400ff113b82 */ /* 0x000ea20000000800 */
[----:B-1----:R-:W-:Y:S01]  /*04e0*/  @P3 IMAD.MOV.U32 R6, RZ, RZ, R3 ;  /* 0x000000ffff063224 */ /* 0x002fe200078e0003 */
[----:B------:R-:W-:Y:S01]  /*04f0*/  @P3 LOP3.LUT R22, R22, 0x2, RZ, 0xfc, !PT ;  /* 0x0000000216163812 */ /* 0x000fe200078efcff */
[----:B------:R-:W-:Y:S01]  /*0500*/  @!UP0 UMOV UR6, 0x400 ;  /* 0x0000040000068882 */ /* 0x000fe20000000000 */
[----:B------:R-:W-:-:S04]  /*0510*/  @!UP0 UIADD3 UR4, -UR4, 0x100000, URZ ;  /* 0x0010000004048890 */ /* 0x000fc8000fffe13f */
[----:B------:R-:W-:Y:S02]  /*0520*/  @!UP0 USHF.L.U32 UR5, UR4, 0xb, URZ ;  /* 0x0000000b04058899 */ /* 0x000fe4000800063f */
[----:B------:R-:W-:Y:S01]  /*0530*/  @!UP0 USHF.L.U32 UR4, UR4, 0x1, URZ ;  /* 0x0000000104048899 */ /* 0x000fe2000800063f */
[----:B------:R-:W-:Y:S02]  /*0540*/  @P3 IMAD.MOV.U32 R7, RZ, RZ, RZ ;  /* 0x000000ffff073224 */ /* 0x000fe400078e00ff */
[----:B------:R-:W-:Y:S01]  /*0550*/  @P3 IMAD.MOV.U32 R11, RZ, RZ, RZ ;  /* 0x000000ffff0b3224 */ /* 0x000fe200078e00ff */
[----:B------:R-:W0:Y:S08]  /*0560*/  @!UP0 S2UR UR7, SR_CgaCtaId ;  /* 0x00000000000789c3 */ /* 0x000e300000008800 */
[----:B------:R-:W1:Y:S01]  /*0570*/  @!P3 LDC R9, c[0x0][0xc] ;  /* 0x00000300ff09bb82 */ /* 0x000e620000000800 */
[----:B--2---:R-:W-:-:S04]  /*0580*/  @P3 IMAD.WIDE.U32 R16, R4, R17, R6 ;  /* 0x0000001104103225 */ /* 0x004fc800078e0006 */
[----:B------:R-:W-:Y:S01]  /*0590*/  @P3 IMAD.IADD R17, R17, 0x1, R11 ;  /* 0x0000000111113824 */ /* 0x000fe200078e020b */
[----:B0-----:R-:W-:Y:S01]  /*05a0*/  @!UP0 ULEA UR6, UR7, UR6, 0x18 ;  /* 0x0000000607068291 */ /* 0x001fe2000f8ec03f */
[----:B------:R-:W-:Y:S01]  /*05b0*/  VOTEU.ALL UP0, P0 ;  /* 0x00000000003f7886 */ /* 0x000fe20000000000 */
[----:B------:R-:W-:-:S04]  /*05c0*/  ISETP.NE.AND P0, PT, R0, 0x3, PT ;  /* 0x000000030000780c */ /* 0x000fc80003f05270 */
[----:B------:R-:W-:Y:S01]  /*05d0*/  ISETP.EQ.OR P0, PT, R0, RZ, !P0 ;  /* 0x000000ff0000720c */ /* 0x000fe20004702670 */
[----:B-1----:R-:W-:-:S03]  /*05e0*/  @!P3 IMAD.WIDE.U32 R6, R9, R3, R4 ;  /* 0x000000030906b225 */ /* 0x002fc600078e0004 */
[C---:B------:R-:W-:Y:S01]  /*05f0*/  ISETP.EQ.AND P0, PT, R8.reuse, RZ, P0 ;  /* 0x000000ff0800720c */ /* 0x040fe20000702270 */
[----:B------:R-:W-:Y:S01]  /*0600*/  VIADD R8, R8, 0xffffffff ;  /* 0xffffffff08087836 */ /* 0x000fe20000000000 */
[----:B------:R-:W0:Y:S02]  /*0610*/  FENCE.VIEW.ASYNC.S ;  /* 0x00000000000073c6 */ /* 0x000e240000000000 */
[----:B0-----:R0:W3:Y:S01]  /*0620*/  @!UP0 SYNCS.EXCH.64 URZ, [UR6+0xa0], UR4 ;  /* 0x0000a004063f85b2 */ /* 0x0010e20008000100 */
[----:B------:R-:W-:Y:S01]  /*0630*/  @!P3 IMAD.MOV.U32 R16, RZ, RZ, R6 ;  /* 0x000000ffff10b224 */ /* 0x000fe200078e0006 */
[----:B------:R-:W-:Y:S01]  /*0640*/  SEL R19, RZ, 0x1, !P0 ;  /* 0x00000001ff137807 */ /* 0x000fe20004000000 */
[----:B------:R-:W-:Y:S01]  /*0650*/  @!P3 IMAD.MOV.U32 R17, RZ, RZ, R7 ;  /* 0x000000ffff11b224 */ /* 0x000fe200078e0007 */
[----:B------:R-:W-:-:S04]  /*0660*/  ISETP.GE.U32.AND P1, PT, R8, 0x2, PT ;  /* 0x000000020800780c */ /* 0x000fc80003f26070 */
[----:B------:R-:W-:Y:S01]  /*0670*/  SEL R19, R19, 0x2, P1 ;  /* 0x0000000213137807 */ /* 0x000fe20000800000 */
[----:B------:R0:W3:Y:S01]  /*0680*/  @!UP1 SYNCS.EXCH.64 URZ, [UR6+0xa8], UR4 ;  /* 0x0000a804063f95b2 */ /* 0x0000e20008000100 */
[----:B------:R-:W-:Y:S01]  /*0690*/  NOP ;  /* 0x0000000000007918 */ /* 0x000fe20000000000 */
[----:B---34-:R-:W-:Y:S06]  /*06a0*/  BAR.SYNC.DEFER_BLOCKING 0x0 ;  /* 0x0000000000007b1d */ /* 0x018fec0000010000 */
[----:B------:R-:W-:Y:S05]  /*06b0*/  @!P2 BRA `(.L_x_4) ;  /* 0x0000007c00a8a947 */ /* 0x000fea0003800000 */
[----:B------:R-:W-:-:S13]  /*06c0*/  ISETP.GT.U32.AND P0, PT, R8, 0x1, PT ;  /* 0x000000010800780c */ /* 0x000fda0003f04070 */
[----:B0-----:R-:W-:Y:S05]  /*06d0*/  @P0 EXIT ;  /* 0x000000000000094d */ /* 0x001fea0003800000 */
[----:B------:R-:W-:Y:S01]  /*06e0*/  ULDC.64 UR4, c[0x0][0x850] ;  /* 0x0002140000047ab9 */ /* 0x000fe20000000a00 */
[----:B------:R-:W-:Y:S01]  /*06f0*/  PRMT R0, RZ, 0x7610, R0 ;  /* 0x00007610ff007816 */ /* 0x000fe20000000000 */
[----:B------:R-:W-:Y:S01]  /*0700*/  IMAD.MOV.U32 R88, RZ, RZ, -0x1 ;  /* 0xffffffffff587424 */ /* 0x000fe200078e00ff */
[----:B------:R-:W-:Y:S01]  /*0710*/  ISETP.GE.U32.AND P0, PT, R16, UR4, PT ;  /* 0x0000000410007c0c */ /* 0x000fe2000bf06070 */
[----:B------:R-:W-:Y:S02]  /*0720*/  IMAD.MOV.U32 R23, RZ, RZ, -0x1 ;  /* 0xffffffffff177424 */ /* 0x000fe400078e00ff */
[----:B------:R-:W-:Y:S01]  /*0730*/  IMAD.MOV.U32 R22, RZ, RZ, -0x1 ;  /* 0xffffffffff167424 */ /* 0x000fe200078e00ff */
[----:B------:R-:W-:-:S13]  /*0740*/  ISETP.GE.U32.AND.EX P0, PT, R17, UR5, PT, P0 ;  /* 0x0000000511007c0c */ /* 0x000fda000bf06100 */
[----:B------:R-:W-:Y:S05]  /*0750*/  @P0 BRA `(.L_x_5) ;  /* 0x0000000400580947 */ /* 0x000fea0003800000 */
[----:B------:R-:W0:Y:S01]  /*0760*/  LDC.64 R14, c[0x0][0x828] ;  /* 0x00020a00ff0e7b82 */ /* 0x000e220000000a00 */
[----:B------:R-:W-:Y:S02]  /*0770*/  IMAD.MOV.U32 R6, RZ, RZ, R16 ;  /* 0x000000ffff067224 */ /* 0x000fe400078e0010 */
[----:B------:R-:W-:-:S05]  /*0780*/  IMAD.MOV.U32 R7, RZ, RZ, R17 ;  /* 0x000000ffff077224 */ /* 0x000fca00078e0011 */
[----:B------:R-:W1:Y:S08]  /*0790*/  LDC R0, c[0x0][0x830] ;  /* 0x00020c00ff007b82 */ /* 0x000e700000000800 */
[----:B------:R-:W2:Y:S01]  /*07a0*/  LDC.64 R20, c[0x0][0x820] ;  /* 0x00020800ff147b82 */ /* 0x000ea20000000a00 */
[----:B0-----:R-:W-:-:S04]  /*07b0*/  ISETP.NE.U32.AND P0, PT, R14, RZ, PT ;  /* 0x000000ff0e00720c */ /* 0x001fc80003f05070 */
[----:B------:R-:W-:-:S13]  /*07c0*/  ISETP.NE.AND.EX P0, PT, R15, RZ, PT, P0 ;  /* 0x000000ff0f00720c */ /* 0x000fda0003f05300 */
[----:B-12---:R-:W-:Y:S05]  /*07d0*/  @!P0 BRA `(.L_x_6) ;  /* 0x0000000000288947 */ /* 0x006fea0003800000 */
[----:B------:R-:W0:Y:S02]  /*07e0*/  LDC R11, c[0x0][0x834] ;  /* 0x00020d00ff0b7b82 */ /* 0x000e240000000800 */
[----:B0-----:R-:W-:-:S05]  /*07f0*/  IADD3 R11, P0, R16, R11, RZ ;  /* 0x0000000b100b7210 */ /* 0x001fca0007f1e0ff */
[----:B------:R-:W-:-:S04]  /*0800*/  IMAD.X R13, RZ, RZ, R17, P0 ;  /* 0x000000ffff0d7224 */ /* 0x000fc800000e0611 */
[----:B------:R-:W-:-:S04]  /*0810*/  IMAD.WIDE.U32 R6, R13, R14, RZ ;  /* 0x0000000e0d067225 */ /* 0x000fc800078e00ff */
[----:B------:R-:W-:-:S04]  /*0820*/  IMAD.WIDE.U32 R8, P0, R11, R15, R6 ;  /* 0x0000000f0b087225 */ /* 0x000fc80007800006 */
[----:B------:R-:W-:-:S04]  /*0830*/  IMAD.WIDE.U32 R6, R11, R14, RZ ;  /* 0x0000000e0b067225 */ /* 0x000fc800078e00ff */
[----:B------:R-:W-:Y:S01]  /*0840*/  IMAD.X R11, RZ, RZ, RZ, P0 ;  /* 0x000000ffff0b7224 */ /* 0x000fe200000e06ff */
[----:B------:R-:W-:Y:S01]  /*0850*/  IADD3 RZ, P0, R7, R8, RZ ;  /* 0x0000000807ff7210 */ /* 0x000fe20007f1e0ff */
[----:B------:R-:W-:-:S04]  /*0860*/  IMAD.MOV.U32 R10, RZ, RZ, R9 ;  /* 0x000000ffff0a7224 */ /* 0x000fc800078e0009 */
[----:B------:R-:W-:-:S08]  /*0870*/  IMAD.WIDE.U32.X R6, R13, R15, R10, P0 ;  /* 0x0000000f0d067225 */ /* 0x000fd000000e040a */
.L_x_6:
[-CC-:B------:R-:W-:Y:S01]  /*0880*/  SHF.R.U64 R25, R6, R0.reuse, R7.reuse ;  /* 0x0000000006197219 */ /* 0x180fe20000001207 */
[----:B------:R-:W0:Y:S01]  /*0890*/  LDC R10, c[0x0][0x818] ;  /* 0x00020600ff0a7b82 */ /* 0x000e220000000800 */
[----:B------:R-:W-:Y:S01]  /*08a0*/  SHF.R.U32.HI R5, RZ, R0, R7 ;  /* 0x00000000ff057219 */ /* 0x000fe20000011607 */
[----:B------:R-:W-:Y:S01]  /*08b0*/  ULDC UR4, c[0x0][0x150] ;  /* 0x0000540000047ab9 */ /* 0x000fe20000000800 */
[----:B------:R-:W-:Y:S02]  /*08c0*/  IADD3 R9, P0, RZ, -R25, RZ ;  /* 0x80000019ff097210 */ /* 0x000fe40007f1e0ff */
[----:B------:R-:W-:-:S03]  /*08d0*/  I2FP.F32.U32 R0, R4 ;  /* 0x0000000400007245 */ /* 0x000fc60000201000 */
[----:B------:R-:W1:Y:S01]  /*08e0*/  LDC.64 R30, c[0x0][0x840] ;  /* 0x00021000ff1e7b82 */ /* 0x000e620000000a00 */
[----:B------:R-:W-:Y:S02]  /*08f0*/  IMAD.X R11, RZ, RZ, ~R5, P0 ;  /* 0x000000ffff0b7224 */ /* 0x000fe400000e0e05 */
[----:B------:R-:W-:Y:S01]  /*0900*/  FMUL R0, R0, UR4 ;  /* 0x0000000400007c20 */ /* 0x000fe20008400000 */
[----:B------:R-:W-:Y:S01]  /*0910*/  IMAD.WIDE.U32 R6, R9, R20, R16 ;  /* 0x0000001409067225 */ /* 0x000fe200078e0010 */
[----:B------:R-:W-:-:S03]  /*0920*/  ULDC UR4, c[0x0][0x154] ;  /* 0x0000550000047ab9 */ /* 0x000fc60000000800 */
[----:B------:R-:W-:Y:S01]  /*0930*/  IMAD R8, R11, R20, RZ ;  /* 0x000000140b087224 */ /* 0x000fe200078e02ff */
[----:B------:R-:W2:Y:S01]  /*0940*/  LDC R5, c[0x0][0x144] ;  /* 0x00005100ff057b82 */ /* 0x000ea20000000800 */
[----:B------:R-:W3:Y:S02]  /*0950*/  F2I.U32.TRUNC.NTZ R0, R0 ;  /* 0x0000000000007305 */ /* 0x000ee4000020f000 */
[----:B------:R-:W-:-:S04]  /*0960*/  IMAD R9, R9, R21, R8 ;  /* 0x0000001509097224 */ /* 0x000fc800078e0208 */
[----:B------:R-:W-:Y:S01]  /*0970*/  IMAD.IADD R7, R7, 0x1, R9 ;  /* 0x0000000107077824 */ /* 0x000fe200078e0209 */
[----:B------:R-:W4:Y:S01]  /*0980*/  LDC R22, c[0x0][0x808] ;  /* 0x00020200ff167b82 */ /* 0x000f220000000800 */
[----:B------:R-:W-:-:S03]  /*0990*/  IMAD.MOV.U32 R9, RZ, RZ, -0x1 ;  /* 0xffffffffff097424 */ /* 0x000fc600078e00ff */
[-CC-:B0-----:R-:W-:Y:S02]  /*09a0*/  SHF.R.U64 R20, R6, R10.reuse, R7.reuse ;  /* 0x0000000a06147219 */ /* 0x181fe40000001207 */
[----:B------:R-:W-:Y:S02]  /*09b0*/  I2FP.F32.U32 R6, R3 ;  /* 0x0000000300067245 */ /* 0x000fe40000201000 */
[----:B------:R-:W0:Y:S01]  /*09c0*/  LDC R26, c[0x0][0x858] ;  /* 0x00021600ff1a7b82 */ /* 0x000e220000000800 */
[----:B-1----:R-:W-:Y:S01]  /*09d0*/  ISETP.NE.U32.AND P0, PT, R30, RZ, PT ;  /* 0x000000ff1e00720c */ /* 0x002fe20003f05070 */
[----:B---3--:R-:W-:Y:S02]  /*09e0*/  IMAD.MOV R8, RZ, RZ, -R0 ;  /* 0x000000ffff087224 */ /* 0x008fe400078e0a00 */
[----:B------:R-:W-:Y:S01]  /*09f0*/  FMUL R6, R6, UR4 ;  /* 0x0000000406067c20 */ /* 0x000fe20008400000 */
[----:B------:R-:W-:Y:S02]  /*0a00*/  SHF.R.U32.HI R7, RZ, R10, R7 ;  /* 0x0000000aff077219 */ /* 0x000fe40000011607 */
[----:B------:R-:W-:Y:S01]  /*0a10*/  ISETP.NE.AND.EX P0, PT, R31, RZ, PT, P0 ;  /* 0x000000ff1f00720c */ /* 0x000fe20003f05300 */
[----:B------:R1:W3:Y:S01]  /*0a20*/  F2I.U32.TRUNC.NTZ R13, R6 ;  /* 0x00000006000d7305 */ /* 0x0002e2000020f000 */
[----:B------:R-:W1:Y:S01]  /*0a30*/  LDC R14, c[0x0][0x148] ;  /* 0x00005200ff0e7b82 */ /* 0x000e620000000800 */
[----:B--2---:R-:W-:-:S07]  /*0a40*/  IMAD R0, R5, R8, R4 ;  /* 0x0000000805007224 */ /* 0x004fce00078e0204 */
[----:B------:R-:W2:Y:S01]  /*0a50*/  LDC R24, c[0x0][0x800] ;  /* 0x00020000ff187b82 */ /* 0x000ea20000000800 */
[-CC-:B----4-:R-:W-:Y:S02]  /*0a60*/  SHF.R.U64 R32, R20, R22.reuse, R7.reuse ;  /* 0x0000001614207219 */ /* 0x190fe40000001207 */
[----:B------:R-:W-:Y:S01]  /*0a70*/  SHF.R.U32.HI R5, RZ, R22, R7 ;  /* 0x00000016ff057219 */ /* 0x000fe20000011607 */
[----:B------:R-:W-:-:S04]  /*0a80*/  IMAD.MOV.U32 R7, RZ, RZ, 0x1 ;  /* 0x00000001ff077424 */ /* 0x000fc800078e00ff */
[----:B------:R-:W4:Y:S01]  /*0a90*/  LDC R21, c[0x0][0x848] ;  /* 0x00021200ff157b82 */ /* 0x000f220000000800 */
[-C--:B0-----:R-:W-:Y:S02]  /*0aa0*/  SHF.L.U32 R4, R9, R26.reuse, RZ ;  /* 0x0000001a09047219 */ /* 0x081fe400000006ff */
[--C-:B------:R-:W-:Y:S02]  /*0ab0*/  SHF.R.U64 R22, R32, R26, R5.reuse ;  /* 0x0000001a20167219 */ /* 0x100fe40000001205 */
[----:B------:R-:W-:Y:S02]  /*0ac0*/  LOP3.LUT R11, RZ, R4, RZ, 0x33, !PT ;  /* 0x00000004ff0b7212 */ /* 0x000fe400078e33ff */
[-C--:B------:R-:W-:Y:S01]  /*0ad0*/  SHF.R.U32.HI R5, RZ, R26.reuse, R5 ;  /* 0x0000001aff057219 */ /* 0x080fe20000011605 */
[----:B------:R-:W0:Y:S01]  /*0ae0*/  LDC R23, c[0x0][0x838] ;  /* 0x00020e00ff177b82 */ /* 0x000e220000000800 */
[----:B------:R-:W-:Y:S01]  /*0af0*/  SHF.L.U32 R10, R7, R26, RZ ;  /* 0x0000001a070a7219 */ /* 0x000fe200000006ff */
[----:B------:R-:W-:-:S06]  /*0b00*/  IMAD.MOV.U32 R4, RZ, RZ, R22 ;  /* 0x000000ffff047224 */ /* 0x000fcc00078e0016 */
[----:B------:R-:W0:Y:S01]  /*0b10*/  LDC R88, c[0x0][0x810] ;  /* 0x00020400ff587b82 */ /* 0x000e220000000800 */
[----:B-1-3--:R-:W-:Y:S05]  /*0b20*/  @!P0 BRA `(.L_x_7) ;  /* 0x0000000000288947 */ /* 0x00afea0003800000 */
[----:B------:R-:W1:Y:S02]  /*0b30*/  LDC R9, c[0x0][0x84c] ;  /* 0x00021300ff097b82 */ /* 0x000e640000000800 */
[----:B-1----:R-:W-:-:S05]  /*0b40*/  IADD3 R9, P0, R22, R9, RZ ;  /* 0x0000000916097210 */ /* 0x002fca0007f1e0ff */
        /* <DEDUP_REMOVED lines=8> */
.L_x_7:
[----:B----4-:R-:W-:Y:S01]  /*0bd0*/  SHF.R.U64 R4, R4, R21, R5 ;  /* 0x0000001504047219 */ /* 0x010fe20000001205 */
[----:B--2---:R-:W-:Y:S01]  /*0be0*/  VIADD R5, R24, 0xffffffff ;  /* 0xffffffff18057836 */ /* 0x004fe20000000000 */
[----:B------:R-:W-:Y:S01]  /*0bf0*/  LOP3.LUT R11, R32, R11, RZ, 0xc0, !PT ;  /* 0x0000000b200b7212 */ /* 0x000fe200078ec0ff */
[----:B------:R-:W-:Y:S02]  /*0c00*/  IMAD.MOV R13, RZ, RZ, -R13 ;  /* 0x000000ffff0d7224 */ /* 0x000fe400078e0a0d */
[----:B------:R-:W-:Y:S01]  /*0c10*/  IMAD.MOV R6, RZ, RZ, -R4 ;  /* 0x000000ffff067224 */ /* 0x000fe200078e0a04 */
[----:B------:R-:W-:Y:S01]  /*0c20*/  LOP3.LUT R5, R20, R5, RZ, 0xc0, !PT ;  /* 0x0000000514057212 */ /* 0x000fe200078ec0ff */
[----:B------:R-:W-:Y:S02]  /*0c30*/  @P3 IMAD R0, R14, R13, R3 ;  /* 0x0000000d0e003224 */ /* 0x000fe400078e0203 */
[----:B------:R-:W-:Y:S02]  /*0c40*/  IMAD R11, R10, R4, R11 ;  /* 0x000000040a0b7224 */ /* 0x000fe400078e020b */
[----:B0-----:R-:W-:-:S02]  /*0c50*/  IMAD R3, R6, R23, R22 ;  /* 0x0000001706037224 */ /* 0x001fc400078e0216 */
[----:B------:R-:W-:Y:S02]  /*0c60*/  IMAD R88, R11, R88, R0 ;  /* 0x000000580b587224 */ /* 0x000fe400078e0200 */
[----:B------:R-:W-:Y:S02]  /*0c70*/  IMAD R3, R3, R24, R5 ;  /* 0x0000001803037224 */ /* 0x000fe400078e0205 */
[----:B------:R-:W-:Y:S02]  /*0c80*/  IMAD.MOV.U32 R0, RZ, RZ, 0x1 ;  /* 0x00000001ff007424 */ /* 0x000fe400078e00ff */
[----:B------:R-:W-:Y:S01]  /*0c90*/  IMAD.MOV.U32 R22, RZ, RZ, R25 ;  /* 0x000000ffff167224 */ /* 0x000fe200078e0019 */
[----:B------:R-:W-:Y:S02]  /*0ca0*/  SEL R23, R3, R88, !P3 ;  /* 0x0000005803177207 */ /* 0x000fe40005800000 */
[----:B------:R-:W-:-:S07]  /*0cb0*/  SEL R88, R88, R3, !P3 ;  /* 0x0000000358587207 */ /* 0x000fce0005800000 */
.L_x_5:
[----:B------:R-:W-:-:S08]  /*0cc0*/  NOP ;  /* 0x0000000000007918 */ /* 0x000fd00000000000 */
[----:B------:R-:W0:Y:S02]  /*0cd0*/  USETMAXREG.TRY_ALLOC.CTAPOOL UP0, 0xe8 ;  /* 0x000000e8000079c8 */ /* 0x000e240008000600 */
[----:B0-----:R-:W-:-:S13]  /*0ce0*/  PLOP3.LUT P0, PT, PT, PT, UP0, 0x80, 0x0 ;  /* 0x000000000000781c */ /* 0x001fda0003f0f008 */
[----:B------:R-:W-:Y:S05]  /*0cf0*/  @!P0 BRA `(.L_x_5) ;  /* 0xfffffffc00f08947 */ /* 0x000fea000383ffff */
[----:B------:R-:W-:Y:S01]  /*0d00*/  ULDC.64 UR4, c[0x0][0x798] ;  /* 0x0001e60000047ab9 */ /* 0x000fe20000000a00 */
[----:B------:R-:W-:Y:S01]  /*0d10*/  ULDC.64 UR38, c[0x0][0x208] ;  /* 0x0000820000267ab9 */ /* 0x000fe20000000a00 */
[----:B------:R-:W-:-:S04]  /*0d20*/  ISETP.NE.U32.AND P0, PT, RZ, UR4, PT ;  /* 0x00000004ff007c0c */ /* 0x000fc8000bf05070 */
[----:B------:R-:W-:-:S13]  /*0d30*/  ISETP.NE.AND.EX P0, PT, RZ, UR5, PT, P0 ;  /* 0x00000005ff007c0c */ /* 0x000fda000bf05300 */
[----:B------:R-:W-:Y:S05]  /*0d40*/  @!P0 BRA `(.L_x_8) ;  /* 0x00000000001c8947 */ /* 0x000fea0003800000 */
[----:B------:R-:W0:Y:S02]  /*0d50*/  LDC.64 R4, c[0x0][0x798] ;  /* 0x0001e600ff047b82 */ /* 0x000e240000000a00 */
[----:B0-----:R-:W2:Y:S02]  /*0d60*/  LDG.E.64 R4, desc[UR38][R4.64] ;  /* 0x0000002604047981 */ /* 0x001ea4000c1e1b00 */
[----:B--2---:R-:W-:-:S04]  /*0d70*/  ISETP.NE.U32.AND P0, PT, R4, RZ, PT ;  /* 0x000000ff0400720c */ /* 0x004fc80003f05070 */
[----:B------:R-:W-:-:S13]  /*0d80*/  ISETP.NE.AND.EX P0, PT, R5, RZ, PT, P0 ;  /* 0x000000ff0500720c */ /* 0x000fda0003f05300 */
[----:B------:R-:W-:Y:S05]  /*0d90*/  @!P0 BRA `(.L_x_8) ;  /* 0x0000000000088947 */ /* 0x000fea0003800000 */
[----:B------:R0:W5:Y:S01]  /*0da0*/  LD.E R89, desc[UR38][R4.64] ;  /* 0x0000002604597980 */ /* 0x000162000c101900 */
[----:B------:R-:W-:Y:S05]  /*0db0*/  BRA `(.L_x_9) ;  /* 0x0000000000247947 */ /* 0x000fea0003800000 */
.L_x_8:
[----:B------:R-:W-:Y:S02]  /*0dc0*/  ULDC.64 UR4, c[0x0][0x788] ;  /* 0x0001e20000047ab9 */ /* 0x000fe40000000a00 */
[----:B------:R-:W-:-:S04]  /*0dd0*/  ISETP.NE.U32.AND P0, PT, RZ, UR4, PT ;  /* 0x00000004ff007c0c */ /* 0x000fc8000bf05070 */
[----:B------:R-:W-:-:S13]  /*0de0*/  ISETP.NE.AND.EX P0, PT, RZ, UR5, PT, P0 ;  /* 0x00000005ff007c0c */ /* 0x000fda000bf05300 */
[----:B------:R-:W-:Y:S05]  /*0df0*/  @!P0 BRA `(.L_x_10) ;  /* 0x00000000000c8947 */ /* 0x000fea0003800000 */
[----:B------:R-:W0:Y:S02]  /*0e00*/  LDC.64 R4, c[0x0][0x788] ;  /* 0x0001e200ff047b82 */ /* 0x000e240000000a00 */
[----:B0-----:R1:W5:Y:S01]  /*0e10*/  LDG.E R89, desc[UR38][R4.64] ;  /* 0x0000002604597981 */ /* 0x001362000c1e1900 */
[----:B------:R-:W-:Y:S05]  /*0e20*/  BRA `(.L_x_9) ;  /* 0x0000000000087947 */ /* 0x000fea0003800000 */
.L_x_10:
[----:B------:R-:W-:Y:S02]  /*0e30*/  ULDC UR4, c[0x0][0x780] ;  /* 0x0001e00000047ab9 */ /* 0x000fe40000000800 */
[----:B------:R-:W-:-:S07]  /*0e40*/  IMAD.U32 R89, RZ, RZ, UR4 ;  /* 0x00000004ff597e24 */ /* 0x000fce000f8e00ff */
.L_x_9:
[----:B------:R-:W-:Y:S02]  /*0e50*/  ULDC.64 UR4, c[0x0][0x7a0] ;  /* 0x0001e80000047ab9 */ /* 0x000fe40000000a00 */
[----:B------:R-:W-:-:S04]  /*0e60*/  ISETP.NE.U32.AND P0, PT, RZ, UR4, PT ;  /* 0x00000004ff007c0c */ /* 0x000fc8000bf05070 */
[----:B------:R-:W-:-:S13]  /*0e70*/  ISETP.NE.AND.EX P0, PT, RZ, UR5, PT, P0 ;  /* 0x00000005ff007c0c */ /* 0x000fda000bf05300 */
[----:B------:R-:W-:Y:S05]  /*0e80*/  @!P0 BRA `(.L_x_11) ;  /* 0x00000000001c8947 */ /* 0x000fea0003800000 */
[----:B01----:R-:W0:Y:S02]  /*0e90*/  LDC.64 R4, c[0x0][0x7a0] ;  /* 0x0001e800ff047b82 */ /* 0x003e240000000a00 */
[----:B0-----:R-:W2:Y:S02]  /*0ea0*/  LDG.E.64 R4, desc[UR38][R4.64] ;  /* 0x0000002604047981 */ /* 0x001ea4000c1e1b00 */
[----:B--2---:R-:W-:-:S04]  /*0eb0*/  ISETP.NE.U32.AND P0, PT, R4, RZ, PT ;  /* 0x000000ff0400720c */ /* 0x004fc80003f05070 */
[----:B------:R-:W-:-:S13]  /*0ec0*/  ISETP.NE.AND.EX P0, PT, R5, RZ, PT, P0 ;  /* 0x000000ff0500720c */ /* 0x000fda0003f05300 */
[----:B------:R-:W-:Y:S05]  /*0ed0*/  @!P0 BRA `(.L_x_11) ;  /* 0x0000000000088947 */ /* 0x000fea0003800000 */
[----:B------:R0:W5:Y:S01]  /*0ee0*/  LD.E R92, desc[UR38][R4.64] ;  /* 0x00000026045c7980 */ /* 0x000162000c101900 */
[----:B------:R-:W-:Y:S05]  /*0ef0*/  BRA `(.L_x_12) ;  /* 0x0000000000247947 */ /* 0x000fea0003800000 */
.L_x_11:
[----:B------:R-:W-:Y:S02]  /*0f00*/  ULDC.64 UR4, c[0x0][0x790] ;  /* 0x0001e40000047ab9 */ /* 0x000fe40000000a00 */
[----:B------:R-:W-:-:S04]  /*0f10*/  ISETP.NE.U32.AND P0, PT, RZ, UR4, PT ;  /* 0x00000004ff007c0c */ /* 0x000fc8000bf05070 */
[----:B------:R-:W-:-:S13]  /*0f20*/  ISETP.NE.AND.EX P0, PT, RZ, UR5, PT, P0 ;  /* 0x00000005ff007c0c */ /* 0x000fda000bf05300 */
[----:B------:R-:W-:Y:S05]  /*0f30*/  @!P0 BRA `(.L_x_13) ;  /* 0x00000000000c8947 */ /* 0x000fea0003800000 */
[----:B------:R-:W2:Y:S02]  /*0f40*/  LDC.64 R92, c[0x0][0x790] ;  /* 0x0001e400ff5c7b82 */ /* 0x000ea40000000a00 */
[----:B--2---:R2:W5:Y:S01]  /*0f50*/  LDG.E R92, desc[UR38][R92.64] ;  /* 0x000000265c5c7981 */ /* 0x004562000c1e1900 */
[----:B------:R-:W-:Y:S05]  /*0f60*/  BRA `(.L_x_12) ;  /* 0x0000000000087947 */ /* 0x000fea0003800000 */
.L_x_13:
[----:B------:R-:W-:Y:S02]  /*0f70*/  ULDC UR4, c[0x0][0x784] ;  /* 0x0001e10000047ab9 */ /* 0x000fe40000000800 */
[----:B------:R-:W-:-:S07]  /*0f80*/  IMAD.U32 R92, RZ, RZ, UR4 ;  /* 0x00000004ff5c7e24 */ /* 0x000fce000f8e00ff */
.L_x_12:
[----:B------:R-:W-:-:S13]  /*0f90*/  LOP3.LUT P0, RZ, R0, 0xff, RZ, 0xc0, !PT ;  /* 0x000000ff00ff7812 */ /* 0x000fda000780c0ff */
[----:B------:R-:W-:Y:S05]  /*0fa0*/  @!P0 EXIT ;  /* 0x000000000000894d */ /* 0x000fea0003800000 */
[----:B------:R-:W-:Y:S01]  /*0fb0*/  IMAD.SHL.U32 R28, R28, 0x40, RZ ;  /* 0x000000401c1c7824 */ /* 0x000fe200078e00ff */
[----:B------:R-:W-:Y:S01]  /*0fc0*/  ULDC UR4, c[0x0][0x28c] ;  /* 0x0000a30000047ab9 */ /* 0x000fe20000000800 */
[C---:B01----:R-:W-:Y:S01]  /*0fd0*/  IMAD.SHL.U32 R4, R18.reuse, 0x4, RZ ;  /* 0x0000000412047824 */ /* 0x043fe200078e00ff */
[----:B------:R-:W-:Y:S01]  /*0fe0*/  UIADD3 UR4, UR4, 0x7f, URZ ;  /* 0x0000007f04047890 */ /* 0x000fe2000fffe03f */
[----:B------:R-:W-:Y:S01]  /*0ff0*/  IMAD.SHL.U32 R0, R18, 0x20, RZ ;  /* 0x0000002012007824 */ /* 0x000fe200078e00ff */
[----:B------:R-:W-:Y:S01]  /*1000*/  LOP3.LUT R3, R28, 0x1800, RZ, 0xc0, !PT ;  /* 0x000018001c037812 */ /* 0x000fe200078ec0ff */
[----:B------:R-:W-:Y:S01]  /*1010*/  IMAD.SHL.U32 R12, R12, 0x2000, RZ ;  /* 0x000020000c0c7824 */ /* 0x000fe200078e00ff */
[----:B------:R-:W-:Y:S02]  /*1020*/  USHF.R.S32.HI UR5, URZ, 0x1f, UR4 ;  /* 0x0000001f3f057899 */ /* 0x000fe40008011404 */
[----:B------:R-:W-:Y:S01]  /*1030*/  LOP3.LUT R5, R3, 0xc, R4, 0xf8, !PT ;  /* 0x0000000c03057812 */ /* 0x000fe200078ef804 */
[----:B------:R-:W-:Y:S01]  /*1040*/  UMOV UR40, URZ ;  /* 0x0000003f00287c82 */ /* 0x000fe20008000000 */
[----:B------:R-:W-:Y:S01]  /*1050*/  LOP3.LUT R3, R0, 0x300, RZ, 0xc0, !PT ;  /* 0x0000030000037812 */ /* 0x000fe200078ec0ff */
[----:B------:R-:W-:Y:S01]  /*1060*/  ULEA.HI UR5, UR5, UR4, URZ, 0x7 ;  /* 0x0000000405057291 */ /* 0x000fe2000f8f383f */
[----:B------:R-:W-:Y:S01]  /*1070*/  LOP3.LUT R5, R5, 0x80, R0, 0xf8, !PT ;  /* 0x0000008005057812 */ /* 0x000fe200078ef800 */
[----:B------:R-:W-:Y:S01]  /*1080*/  UMOV UR41, URZ ;  /* 0x0000003f00297c82 */ /* 0x000fe20008000000 */
[----:B------:R-:W-:Y:S01]  /*1090*/  LOP3.LUT R3, R3, 0x60, R4, 0xf8, !PT ;  /* 0x0000006003037812 */ /* 0x000fe200078ef804 */
[----:B------:R-:W-:Y:S01]  /*10a0*/  USHF.R.S32.HI UR42, URZ, 0x7, UR5 ;  /* 0x000000073f2a7899 */ /* 0x000fe20008011405 */
[----:B------:R-:W-:-:S04]  /*10b0*/  LOP3.LUT R12, R5, 0x2000, R12, 0xf8, !PT ;  /* 0x00002000050c7812 */ /* 0x000fc800078ef80c */
[----:B------:R-:W-:-:S04]  /*10c0*/  LOP3.LUT R3, R12, R3, RZ, 0xfc, !PT ;  /* 0x000000030c037212 */ /* 0x000fc800078efcff */
[C---:B------:R-:W-:Y:S01]  /*10d0*/  LEA.HI R91, R3.reuse, 0x800, RZ, 0x1f ;  /* 0x00000800035b7811 */ /* 0x040fe200078ff8ff */
[----:B------:R-:W-:-:S05]  /*10e0*/  IMAD.SHL.U32 R90, R3, 0x4, RZ ;  /* 0x00000004035a7824 */ /* 0x000fca00078e00ff */
[----:B------:R-:W-:-:S07]  /*10f0*/  LOP3.LUT R90, R90, 0x4, RZ, 0xc0, !PT ;  /* 0x000000045a5a7812 */ /* 0x000fce00078ec0ff */
.L_x_192:
[----:B------:R-:W0:Y:S01]  /*1100*/  S2UR UR4, SR_CgaCtaId ;  /* 0x00000000000479c3 */ /* 0x000e220000008800 */
[----:B------:R-:W-:Y:S02]  /*1110*/  UMOV UR43, 0x400 ;  /* 0x00000400002b7882 */ /* 0x000fe40000000000 */
[----:B0-----:R-:W-:-:S04]  /*1120*/  ULEA UR43, UR4, UR43, 0x18 ;  /* 0x0000002b042b7291 */ /* 0x001fc8000f8ec03f */
[----:B------:R-:W-:-:S04]  /*1130*/  UIADD3 UR4, UR43, 0x800, URZ ;  /* 0x000008002b047890 */ /* 0x000fc8000fffe03f */
[----:B------:R-:W-:-:S06]  /*1140*/  ULOP3.LUT UP0, URZ, UR4, 0x1bf, URZ, 0xc0, !UPT ;  /* 0x000001bf043f7892 */ /* 0x000fcc000f80c03f */
[----:B------:R-:W-:-:S13]  /*1150*/  PLOP3.LUT P0, PT, PT, PT, UP0, 0x80, 0x0 ;  /* 0x000000000000781c */ /* 0x000fda0003f0f008 */
[----:B---34-:R-:W-:Y:S05]  /*1160*/  @!P0 BRA `(.L_x_14) ;  /* 0x0000000000408947 */ /* 0x018fea0003800000 */
[----:B------:R-:W-:Y:S01]  /*1170*/  MOV R0, 0x0 ;  /* 0x0000000000007802 */ /* 0x000fe20000000f00 */
[----:B------:R-:W-:Y:S01]  /*1180*/  ULDC.64 UR4, c[0x4][0x88] ;  /* 0x0100220000047ab9 */ /* 0x000fe20000000a00 */
[----:B------:R-:W-:Y:S01]  /*1190*/  ULDC.64 UR6, c[0x4][0x8] ;  /* 0x0100020000067ab9 */ /* 0x000fe20000000a00 */
[----:B------:R-:W-:Y:S01]  /*11a0*/  IMAD.U32 R4, RZ, RZ, UR4 ;  /* 0x00000004ff047e24 */ /* 0x000fe2000f8e00ff */
[----:B------:R0:W1:Y:S01]  /*11b0*/  LDC.64 R14, c[0x4][R0] ;  /* 0x01000000000e7b82 */ /* 0x0000620000000a00 */
[----:B------:R-:W-:Y:S01]  /*11c0*/  IMAD.U32 R5, RZ, RZ, UR5 ;  /* 0x00000005ff057e24 */ /* 0x000fe2000f8e00ff */
[----:B------:R-:W-:Y:S01]  /*11d0*/  ULDC.64 UR4, c[0x4][0x90] ;  /* 0x0100240000047ab9 */ /* 0x000fe20000000a00 */
[----:B------:R-:W-:Y:S02]  /*11e0*/  IMAD.U32 R10, RZ, RZ, UR6 ;  /* 0x00000006ff0a7e24 */ /* 0x000fe4000f8e00ff */
[----:B------:R-:W-:Y:S02]  /*11f0*/  IMAD.U32 R6, RZ, RZ, UR4 ;  /* 0x00000004ff067e24 */ /* 0x000fe4000f8e00ff */
[----:B------:R-:W-:-:S02]  /*1200*/  IMAD.U32 R7, RZ, RZ, UR5 ;  /* 0x00000005ff077e24 */ /* 0x000fc4000f8e00ff */
[----:B------:R-:W-:Y:S02]  /*1210*/  IMAD.U32 R11, RZ, RZ, UR7 ;  /* 0x00000007ff0b7e24 */ /* 0x000fe4000f8e00ff */
[----:B------:R-:W-:Y:S02]  /*1220*/  IMAD.MOV.U32 R8, RZ, RZ, 0x70 ;  /* 0x00000070ff087424 */ /* 0x000fe400078e00ff */
[----:B------:R-:W-:Y:S02]  /*1230*/  IMAD.MOV.U32 R12, RZ, RZ, 0x1 ;  /* 0x00000001ff0c7424 */ /* 0x000fe400078e00ff */
[----:B0-----:R-:W-:-:S07]  /*1240*/  IMAD.MOV.U32 R13, RZ, RZ, RZ ;  /* 0x000000ffff0d7224 */ /* 0x001fce00078e00ff */
[----:B------:R-:W-:-:S07]  /*1250*/  LEPC R20, `(.L_x_14) ;  /* 0x000000001014794e */ /* 0x000fce0000000000 */
[----:B-12--5:R-:W-:Y:S05]  /*1260*/  CALL.ABS.NOINC R14 ;  /* 0x000000000e007343 */ /* 0x026fea0003c00000 */
.L_x_14:
[----:B------:R-:W-:Y:S01]  /*1270*/  LOP3.LUT R111, R19, 0x1, RZ, 0xfc, !PT ;  /* 0x00000001136f7812 */ /* 0x000fe200078efcff */
[----:B------:R-:W-:Y:S01]  /*1280*/  UMOV UR4, 0xffffffff ;  /* 0xffffffff00047882 */ /* 0x000fe20000000000 */
[----:B------:R-:W-:Y:S02]  /*1290*/  LOP3.LUT R13, R18, 0x80, RZ, 0xc0, !PT ;  /* 0x00000080120d7812 */ /* 0x000fe400078ec0ff */
[----:B------:R-:W-:Y:S02]  /*12a0*/  ISETP.NE.AND P1, PT, R111, 0x3, PT ;  /* 0x000000036f00780c */ /* 0x000fe40003f25270 */
[----:B------:R-:W-:Y:S02]  /*12b0*/  SHF.R.U32.HI R13, RZ, 0x7, R13 ;  /* 0x00000007ff0d7819 */ /* 0x000fe4000001160d */
[----:B------:R-:W-:Y:S01]  /*12c0*/  P2R R0, PR, RZ, 0x2 ;  /* 0x00000002ff007803 */ /* 0x000fe20000000000 */
[----:B------:R-:W-:Y:S08]  /*12d0*/  BRA.DIV UR4, `(.L_x_15) ;  /* 0x0000008e04a87947 */ /* 0x000ff0000b800000 */
.L_x_228:
[----:B------:R-:W-:Y:S05]  /*12e0*/  @!P1 BRA `(.L_x_16) ;  /* 0x0000000000049947 */ /* 0x000fea0003800000 */
[----:B------:R-:W-:Y:S01]  /*12f0*/  BPT.TRAP 0x1 ;  /* 0x000000040000795c */ /* 0x000fe20000300000 */
.L_x_16:
[----:B------:R-:W-:Y:S02]  /*1300*/  IMAD.U32 R3, RZ, RZ, UR41 ;  /* 0x00000029ff037e24 */ /* 0x000fe4000f8e00ff */
[----:B------:R-:W-:-:S03]  /*1310*/  IMAD.U32 R0, RZ, RZ, UR40 ;  /* 0x00000028ff007e24 */ /* 0x000fc6000f8e00ff */
[----:B------:R-:W-:Y:S02]  /*1320*/  LEA R3, R3, UR43, 0x3 ;  /* 0x0000002b03037c11 */ /* 0x000fe4000f8e18ff */
[----:B------:R-:W-:-:S04]  /*1330*/  SHF.L.U32 R0, R0, 0x1f, RZ ;  /* 0x0000001f00007819 */ /* 0x000fc800000006ff */
[----:B------:R0:W1:Y:S01]  /*1340*/  SYNCS.PHASECHK.TRANS64.TRYWAIT P0, [R3+URZ], R0 ;  /* 0x00000000030075a7 */ /* 0x000062000800017f */
[----:B------:R-:W-:Y:S05]  /*1350*/  @!P1 BRA `(.L_x_17) ;  /* 0x0000000000049947 */ /* 0x000fea0003800000 */
[----:B------:R-:W-:Y:S01]  /*1360*/  BPT.TRAP 0x1 ;  /* 0x000000040000795c */ /* 0x000fe20000300000 */
.L_x_17:
[----:B-1----:R-:W-:Y:S05]  /*1370*/  @P0 BRA `(.L_x_18) ;  /* 0x0000000000080947 */ /* 0x002fea0003800000 */
[----:B------:R-:W1:Y:S02]  /*1380*/  SYNCS.PHASECHK.TRANS64.TRYWAIT P0, [R3+URZ], R0 ;  /* 0x00000000030075a7 */ /* 0x000e64000800017f */
[----:B-1----:R-:W-:Y:S05]  /*1390*/  @!P0 BRA `(.L_x_19) ;  /* 0x0000008c00948947 */ /* 0x002fea0003800000 */
.L_x_18:
[----:B------:R-:W-:-:S13]  /*13a0*/  ISETP.NE.AND P0, PT, R111, 0x3, PT ;  /* 0x000000036f00780c */ /* 0x000fda0003f05270 */
[----:B------:R-:W-:Y:S05]  /*13b0*/  @!P0 BRA `(.L_x_20) ;  /* 0x0000000000048947 */ /* 0x000fea0003800000 */
[----:B------:R-:W-:Y:S01]  /*13c0*/  BPT.TRAP 0x1 ;  /* 0x000000040000795c */ /* 0x000fe20000300000 */
.L_x_20:
[----:B------:R-:W-:Y:S02]  /*13d0*/  UIADD3 UR4, UR41, 0x1, URZ ;  /* 0x0000000129047890 */ /* 0x000fe4000fffe03f */
[----:B01----:R-:W-:Y:S01]  /*13e0*/  IMAD.U32 R3, RZ, RZ, UR41 ;  /* 0x00000029ff037e24 */ /* 0x003fe2000f8e00ff */
[----:B------:R-:W-:Y:S01]  /*13f0*/  BSSY B6, `(.L_x_21) ;  /* 0x000001d000067945 */ /* 0x000fe20003800000 */
[----:B------:R-:W-:-:S03]  /*1400*/  UISETP.NE.AND UP0, UPT, UR4, 0x9, UPT ;  /* 0x000000090400788c */ /* 0x000fc6000bf05270 */
[----:B------:R-:W-:Y:S01]  /*1410*/  PRMT R24, R90, 0x5410, R3 ;  /* 0x000054105a187816 */ /* 0x000fe20000000003 */
[----:B------:R-:W-:Y:S02]  /*1420*/  USEL UR5, URZ, 0x1, UP0 ;  /* 0x000000013f057887 */ /* 0x000fe40008000000 */
[----:B------:R-:W-:Y:S02]  /*1430*/  USEL UR4, UR4, URZ, UP0 ;  /* 0x0000003f04047287 */ /* 0x000fe40008000000 */
[----:B------:R-:W-:Y:S02]  /*1440*/  ULOP3.LUT UR5, UR40, UR5, URZ, 0x3c, !UPT ;  /* 0x0000000528057292 */ /* 0x000fe4000f8e3c3f */
[----:B------:R-:W-:-:S04]  /*1450*/  ULEA UR4, UR4, UR43, 0x3 ;  /* 0x0000002b04047291 */ /* 0x000fc8000f8e183f */
[----:B------:R-:W-:-:S05]  /*1460*/  IMAD.U32 R0, RZ, RZ, UR5 ;  /* 0x00000005ff007e24 */ /* 0x000fca000f8e00ff */
[----:B------:R-:W-:-:S04]  /*1470*/  SHF.L.U32 R0, R0, 0x1f, RZ ;  /* 0x0000001f00007819 */ /* 0x000fc800000006ff */
[----:B------:R-:W0:Y:S02]  /*1480*/  SYNCS.PHASECHK.TRANS64.TRYWAIT P0, [UR4], R0 ;  /* 0x00000000ff0075a7 */ /* 0x000e240008000144 */
[----:B0-----:R-:W-:Y:S02]  /*1490*/  P2R R107, PR, RZ, 0x1 ;  /* 0x00000001ff6b7803 */ /* 0x001fe40000000000 */
[----:B------:R-:W-:-:S13]  /*14a0*/  LOP3.LUT P0, RZ, R24, 0x4, RZ, 0xc0, !PT ;  /* 0x0000000418ff7812 */ /* 0x000fda000780c0ff */
[----:B------:R-:W-:Y:S05]  /*14b0*/  @!P0 BRA `(.L_x_22) ;  /* 0x0000000000408947 */ /* 0x000fea0003800000 */
        /* <DEDUP_REMOVED lines=16> */
.L_x_22:
[----:B------:R-:W-:Y:S05]  /*15c0*/  BSYNC B6 ;  /* 0x0000000000067941 */ /* 0x000fea0003800000 */
.L_x_21:
[----:B------:R-:W-:Y:S01]  /*15d0*/  SHF.R.U64 R0, R24, 0x3, RZ ;  /* 0x0000000318007819 */ /* 0x000fe200000012ff */
[----:B------:R-:W-:Y:S01]  /*15e0*/  IMAD.MOV.U32 R94, RZ, RZ, 0x20 ;  /* 0x00000020ff5e7424 */ /* 0x000fe200078e00ff */
[----:B------:R-:W-:Y:S01]  /*15f0*/  LOP3.LUT P0, RZ, R18, 0x8, RZ, 0xc0, !PT ;  /* 0x0000000812ff7812 */ /* 0x000fe2000780c0ff */
[----:B------:R-:W-:Y:S01]  /*1600*/  IMAD.U32 R5, RZ, RZ, UR41 ;  /* 0x00000029ff057e24 */ /* 0x000fe2000f8e00ff */
[----:B------:R-:W-:Y:S01]  /*1610*/  IADD3 R0, R91, UR43, R0 ;  /* 0x0000002b5b007c10 */ /* 0x000fe2000fffe000 */
[----:B------:R-:W-:Y:S01]  /*1620*/  BSSY B6, `(.L_x_23) ;  /* 0x000001c000067945 */ /* 0x000fe20003800000 */
[----:B------:R-:W-:-:S03]  /*1630*/  SEL R94, R94, 0xffffffe0, !P0 ;  /* 0xffffffe05e5e7807 */ /* 0x000fc60004000000 */
[----:B------:R-:W-:Y:S02]  /*1640*/  LDS.U16 R3, [R0+0x200] ;  /* 0x0002000000037984 */ /* 0x000fe40000000400 */
[----:B------:R-:W-:Y:S02]  /*1650*/  IMAD R24, R5, 0x4000, R94 ;  /* 0x0000400005187824 */ /* 0x000fe400078e025e */
[----:B------:R-:W0:Y:S02]  /*1660*/  LDS.U16 R4, [R0] ;  /* 0x0000000000047984 */ /* 0x000e240000000400 */
[----:B------:R-:W-:Y:S02]  /*1670*/  IMAD.WIDE R24, R24, 0x4, RZ ;  /* 0x0000000418187825 */ /* 0x000fe400078e02ff */
[----:B------:R1:W3:Y:S01]  /*1680*/  LDS.U16 R27, [R0+0x8] ;  /* 0x00000800001b7984 */ /* 0x0002e20000000400 */
[----:B------:R-:W-:-:S03]  /*1690*/  LOP3.LUT R29, R24, R90, RZ, 0xfc, !PT ;  /* 0x0000005a181d7212 */ /* 0x000fc600078efcff */
[----:B------:R1:W4:Y:S01]  /*16a0*/  LDS.U16 R28, [R0+0x208] ;  /* 0x00020800001c7984 */ /* 0x0003220000000400 */
[----:B------:R-:W-:Y:S02]  /*16b0*/  LOP3.LUT P0, RZ, R29, 0x4, RZ, 0xc0, !PT ;  /* 0x000000041dff7812 */ /* 0x000fe4000780c0ff */
[----:B0-----:R-:W-:-:S11]  /*16c0*/  PRMT R26, R4, 0x5410, R3 ;  /* 0x00005410041a7816 */ /* 0x001fd60000000003 */
[----:B-1----:R-:W-:Y:S05]  /*16d0*/  @!P0 BRA `(.L_x_24) ;  /* 0x0000000000408947 */ /* 0x002fea0003800000 */
        /* <DEDUP_REMOVED lines=15> */
[----:B-12345:R-:W-:Y:S05]  /*17d0*/  CALL.ABS.NOINC R14 ;  /* 0x000000000e007343 */ /* 0x03efea0003c00000 */
.L_x_24:
[----:B------:R-:W-:Y:S05]  /*17e0*/  BSYNC B6 ;  /* 0x0000000000067941 */ /* 0x000fea0003800000 */
.L_x_23:
[----:B------:R-:W-:Y:S01]  /*17f0*/  SHF.R.U64 R0, R29, 0x3, R25 ;  /* 0x000000031d007819 */ /* 0x000fe20000001219 */
[C---:B------:R-:W-:Y:S01]  /*1800*/  IMAD.SHL.U32 R4, R26.reuse, 0x10, RZ ;  /* 0x000000101a047824 */ /* 0x040fe200078e00ff */
[----:B------:R-:W-:Y:S01]  /*1810*/  LOP3.LUT R8, R26, 0xf0f0f0f0, RZ, 0xc0, !PT ;  /* 0xf0f0f0f01a087812 */ /* 0x000fe200078ec0ff */
[----:B------:R-:W-:Y:S05]  /*1820*/  WARPSYNC.ALL ;  /* 0x0000000000007948 */ /* 0x000fea0003800000 */
[----:B------:R-:W-:Y:S02]  /*1830*/  IADD3 R0, R91, UR43, R0 ;  /* 0x0000002b5b007c10 */ /* 0x000fe4000fffe000 */
[----:B------:R-:W-:-:S02]  /*1840*/  LOP3.LUT R4, R4, 0xf0f0f0f0, RZ, 0xc0, !PT ;  /* 0xf0f0f0f004047812 */ /* 0x000fc400078ec0ff */
[C---:B------:R-:W-:Y:S01]  /*1850*/  PRMT R7, R8.reuse, 0xba98, R8 ;  /* 0x0000ba9808077816 */ /* 0x040fe20000000008 */
[----:B------:R-:W-:Y:S03]  /*1860*/  LDS.U16 R106, [R0+0x200] ;  /* 0x00020000006a7984 */ /* 0x000fe60000000400 */
[----:B------:R-:W-:Y:S01]  /*1870*/  LOP3.LUT R9, R7, 0xf0f0f0f0, RZ, 0xc0, !PT ;  /* 0xf0f0f0f007097812 */ /* 0x000fe200078ec0ff */
[----:B------:R-:W0:Y:S03]  /*1880*/  LDS.U16 R3, [R0] ;  /* 0x0000000000037984 */ /* 0x000e260000000400 */
[----:B------:R-:W-:Y:S01]  /*1890*/  LEA.HI R8, R8, R9, RZ, 0x1c ;  /* 0x0000000908087211 */ /* 0x000fe200078fe0ff */
[----:B------:R-:W-:Y:S04]  /*18a0*/  LDS.U16 R110, [R0+0x208] ;  /* 0x00020800006e7984 */ /* 0x000fe80000000400 */
[----:B------:R3:W1:Y:S02]  /*18b0*/  LDS.U16 R5, [R0+0x8] ;  /* 0x0000080000057984 */ /* 0x0006640000000400 */
[----:B---34-:R-:W-:-:S04]  /*18c0*/  PRMT R0, R27, 0x5410, R28 ;  /* 0x000054101b007816 */ /* 0x018fc8000000001c */
[C---:B------:R-:W-:Y:S01]  /*18d0*/  LOP3.LUT R12, R0.reuse, 0xf0f0f0f0, RZ, 0xc0, !PT ;  /* 0xf0f0f0f0000c7812 */ /* 0x040fe200078ec0ff */
[----:B------:R-:W-:-:S03]  /*18e0*/  IMAD.SHL.U32 R6, R0, 0x10, RZ ;  /* 0x0000001000067824 */ /* 0x000fc600078e00ff */
[----:B------:R-:W-:Y:S02]  /*18f0*/  PRMT R11, R12, 0xba98, R12 ;  /* 0x0000ba980c0b7816 */ /* 0x000fe4000000000c */
[----:B------:R-:W-:Y:S02]  /*1900*/  LOP3.LUT R10, R6, 0xf0f0f0f0, RZ, 0xc0, !PT ;  /* 0xf0f0f0f0060a7812 */ /* 0x000fe400078ec0ff */
[----:B------:R-:W-:Y:S02]  /*1910*/  PRMT R6, R4, 0xba98, R4 ;  /* 0x0000ba9804067816 */ /* 0x000fe40000000004 */
[----:B------:R-:W-:Y:S02]  /*1920*/  PRMT R0, R10, 0xba98, R10 ;  /* 0x0000ba980a007816 */ /* 0x000fe4000000000a */
[----:B------:R-:W-:Y:S02]  /*1930*/  LOP3.LUT R13, R11, 0xf0f0f0f0, RZ, 0xc0, !PT ;  /* 0xf0f0f0f00b0d7812 */ /* 0x000fe400078ec0ff */
[----:B------:R-:W-:-:S02]  /*1940*/  LOP3.LUT R7, R6, 0xf0f0f0f0, RZ, 0xc0, !PT ;  /* 0xf0f0f0f006077812 */ /* 0x000fc400078ec0ff */
[----:B------:R-:W-:Y:S02]  /*1950*/  LOP3.LUT R11, R0, 0xf0f0f0f0, RZ, 0xc0, !PT ;  /* 0xf0f0f0f0000b7812 */ /* 0x000fe400078ec0ff */
[----:B------:R-:W-:Y:S02]  /*1960*/  LEA.HI R7, R4, R7, RZ, 0x1c ;  /* 0x0000000704077211 */ /* 0x000fe400078fe0ff */
[----:B------:R-:W-:Y:S02]  /*1970*/  LEA.HI R12, R12, R13, RZ, 0x1c ;  /* 0x0000000d0c0c7211 */ /* 0x000fe400078fe0ff */
[----:B------:R-:W-:Y:S02]  /*1980*/  LEA.HI R11, R10, R11, RZ, 0x1c ;  /* 0x0000000b0a0b7211 */ /* 0x000fe400078fe0ff */
[C-C-:B------:R-:W-:Y:S02]  /*1990*/  PRMT R96, R7.reuse, 0x5140, R8.reuse ;  /* 0x0000514007607816 */ /* 0x140fe40000000008 */
[----:B------:R-:W-:-:S02]  /*19a0*/  PRMT R97, R7, 0x7362, R8 ;  /* 0x0000736207617816 */ /* 0x000fc40000000008 */
[C-C-:B------:R-:W-:Y:S02]  /*19b0*/  PRMT R98, R11.reuse, 0x5140, R12.reuse ;  /* 0x000051400b627816 */ /* 0x140fe4000000000c */
[----:B------:R-:W-:Y:S02]  /*19c0*/  PRMT R99, R11, 0x7362, R12 ;  /* 0x000073620b637816 */ /* 0x000fe4000000000c */
[----:B0-----:R-:W-:Y:S02]  /*19d0*/  PRMT R106, R3, 0x5410, R106 ;  /* 0x00005410036a7816 */ /* 0x001fe4000000006a */
[----:B-1----:R-:W-:Y:S01]  /*19e0*/  PRMT R110, R5, 0x5410, R110 ;  /* 0x00005410056e7816 */ /* 0x002fe2000000006e */
[----:B------:R-:W-:Y:S01]  /*19f0*/  UIADD3 UR4, UR43, 0x12800, URZ ;  /* 0x000128002b047890 */ /* 0x000fe2000fffe03f */
[----:B------:R-:W-:Y:S01]  /*1a00*/  WARPGROUP.ARRIVE ;  /* 0x00000000000079c5 */ /* 0x000fe20000000000 */
[----:B------:R-:W-:Y:S01]  /*1a10*/  UMOV UR7, 0x40000040 ;  /* 0x4000004000077882 */ /* 0x000fe20000000000 */
[----:B------:R-:W-:Y:S01]  /*1a20*/  IMAD.MOV.U32 R95, RZ, RZ, 0x40 ;  /* 0x00000040ff5f7424 */ /* 0x000fe200078e00ff */
[----:B------:R-:W-:Y:S01]  /*1a30*/  USHF.R.U32.HI UR4, URZ, 0x4, UR4 ;  /* 0x000000043f047899 */ /* 0x000fe20008011604 */
[----:B------:R-:W-:Y:S01]  /*1a40*/  LOP3.LUT P0, RZ, R18, 0x10, RZ, 0xc0, !PT ;  /* 0x0000001012ff7812 */ /* 0x000fe2000780c0ff */
[----:B------:R-:W-:Y:S01]  /*1a50*/  IMAD.U32 R0, RZ, RZ, UR41 ;  /* 0x00000029ff007e24 */ /* 0x000fe2000f8e00ff */
[----:B------:R-:W-:Y:S01]  /*1a60*/  BSSY B6, `(.L_x_25) ;  /* 0x000001e000067945 */ /* 0x000fe20003800000 */
[----:B------:R-:W-:Y:S01]  /*1a70*/  ULOP3.LUT UR4, UR4, 0x3fff, URZ, 0xc0, !UPT ;  /* 0x00003fff04047892 */ /* 0x000fe2000f8ec03f */
[----:B------:R-:W-:Y:S01]  /*1a80*/  SEL R95, R95, 0xffffffc0, !P0 ;  /* 0xffffffc05f5f7807 */ /* 0x000fe20004000000 */
[----:B------:R-:W-:-:S02]  /*1a90*/  IMAD.MOV.U32 R4, RZ, RZ, R90 ;  /* 0x000000ffff047224 */ /* 0x000fc400078e005a */
[----:B------:R-:W-:Y:S01]  /*1aa0*/  ULOP3.LUT UR44, UR4, 0x10000, URZ, 0xfc, !UPT ;  /* 0x00010000042c7892 */ /* 0x000fe2000f8efc3f */
[----:B------:R-:W-:Y:S02]  /*1ab0*/  IMAD.MOV.U32 R5, RZ, RZ, RZ ;  /* 0x000000ffff057224 */ /* 0x000fe400078e00ff */
[----:B------:R-:W-:Y:S01]  /*1ac0*/  IMAD R109, R0, 0x4000, R95 ;  /* 0x00004000006d7824 */ /* 0x000fe200078e025f */
[----:B------:R-:W-:-:S03]  /*1ad0*/  ULEA UR36, UR41, UR44, 0xa ;  /* 0x0000002c29247291 */ /* 0x000fc6000f8e503f */
[----:B------:R-:W-:-:S04]  /*1ae0*/  IMAD.WIDE R104, R109, 0x4, R4 ;  /* 0x000000046d687825 */ /* 0x000fc800078e0204 */
[----:B------:R-:W-:Y:S01]  /*1af0*/  UMOV UR6, UR36 ;  /* 0x0000002400067c82 */ /* 0x000fe20008000000 */
[----:B------:R-:W-:Y:S01]  /*1b00*/  LOP3.LUT P0, RZ, R104, 0x4, RZ, 0xc0, !PT ;  /* 0x0000000468ff7812 */ /* 0x000fe2000780c0ff */
[----:B------:R-:W-:Y:S03]  /*1b10*/  IGMMA.64x128x32.S8.S8 R24, R96, gdesc[UR4], RZ, !UPT, gsb0 ;  /* 0x0360000460187df1 */ /* 0x000fe6000c0410ff */
[----:B------:R-:W-:-:S09]  /*1b20*/  WARPGROUP.DEPBAR.LE gsb0, 0x0 ;  /* 0x00008000000079c5 */ /* 0x000fd20000010000 */
        /* <DEDUP_REMOVED lines=17> */
.L_x_26:
[----:B------:R-:W-:Y:S05]  /*1c40*/  BSYNC B6 ;  /* 0x0000000000067941 */ /* 0x000fea0003800000 */
.L_x_25:
[C---:B------:R-:W-:Y:S01]  /*1c50*/  IMAD.SHL.U32 R0, R106.reuse, 0x10, RZ ;  /* 0x000000106a007824 */ /* 0x040fe200078e00ff */
[----:B------:R-:W-:Y:S01]  /*1c60*/  LOP3.LUT R4, R106, 0xf0f0f0f0, RZ, 0xc0, !PT ;  /* 0xf0f0f0f06a047812 */ /* 0x000fe200078ec0ff */
[C---:B------:R-:W-:Y:S01]  /*1c70*/  IMAD.SHL.U32 R3, R110.reuse, 0x10, RZ ;  /* 0x000000106e037824 */ /* 0x040fe200078e00ff */
[----:B------:R-:W-:Y:S01]  /*1c80*/  LOP3.LUT R8, R110, 0xf0f0f0f0, RZ, 0xc0, !PT ;  /* 0xf0f0f0f06e087812 */ /* 0x000fe200078ec0ff */
[----:B------:R-:W-:Y:S05]  /*1c90*/  WARPSYNC.ALL ;  /* 0x0000000000007948 */ /* 0x000fea0003800000 */
[----:B------:R-:W-:Y:S01]  /*1ca0*/  LOP3.LUT R0, R0, 0xf0f0f0f0, RZ, 0xc0, !PT ;  /* 0xf0f0f0f000007812 */ /* 0x000fe200078ec0ff */
[----:B------:R-:W-:Y:S01]  /*1cb0*/  UIADD3 UR4, UR36, 0x2, URZ ;  /* 0x0000000224047890 */ /* 0x000fe2000fffe03f */
[----:B------:R-:W-:Y:S01]  /*1cc0*/  LOP3.LUT R6, R3, 0xf0f0f0f0, RZ, 0xc0, !PT ;  /* 0xf0f0f0f003067812 */ /* 0x000fe200078ec0ff */
[----:B------:R-:W-:Y:S01]  /*1cd0*/  UMOV UR7, 0x40000040 ;  /* 0x4000004000077882 */ /* 0x000fe20000000000 */
[----:B------:R-:W-:Y:S01]  /*1ce0*/  PRMT R5, R4, 0xba98, R4 ;  /* 0x0000ba9804057816 */ /* 0x000fe20000000004 */
[----:B------:R-:W-:Y:S01]  /*1cf0*/  BSSY B6, `(.L_x_27) ;  /* 0x000002f000067945 */ /* 0x000fe20003800000 */
[----:B------:R-:W-:-:S02]  /*1d00*/  PRMT R9, R8, 0xba98, R8 ;  /* 0x0000ba9808097816 */ /* 0x000fc40000000008 */
[----:B------:R-:W-:Y:S01]  /*1d10*/  PRMT R3, R0, 0xba98, R0 ;  /* 0x0000ba9800037816 */ /* 0x000fe20000000000 */
[----:B------:R-:W-:Y:S01]  /*1d20*/  UMOV UR6, UR4 ;  /* 0x0000000400067c82 */ /* 0x000fe20008000000 */
[----:B------:R-:W-:Y:S02]  /*1d30*/  PRMT R7, R6, 0xba98, R6 ;  /* 0x0000ba9806077816 */ /* 0x000fe40000000006 */
[----:B------:R-:W-:Y:S02]  /*1d40*/  LOP3.LUT R5, R5, 0xf0f0f0f0, RZ, 0xc0, !PT ;  /* 0xf0f0f0f005057812 */ /* 0x000fe400078ec0ff */
[----:B------:R-:W-:Y:S02]  /*1d50*/  LOP3.LUT R9, R9, 0xf0f0f0f0, RZ, 0xc0, !PT ;  /* 0xf0f0f0f009097812 */ /* 0x000fe400078ec0ff */
[----:B------:R-:W-:Y:S02]  /*1d60*/  LOP3.LUT R3, R3, 0xf0f0f0f0, RZ, 0xc0, !PT ;  /* 0xf0f0f0f003037812 */ /* 0x000fe400078ec0ff */
[----:B------:R-:W-:-:S02]  /*1d70*/  LOP3.LUT R7, R7, 0xf0f0f0f0, RZ, 0xc0, !PT ;  /* 0xf0f0f0f007077812 */ /* 0x000fc400078ec0ff */
[----:B------:R-:W-:Y:S02]  /*1d80*/  LEA.HI R4, R4, R5, RZ, 0x1c ;  /* 0x0000000504047211 */ /* 0x000fe400078fe0ff */
[----:B------:R-:W-:Y:S02]  /*1d90*/  LEA.HI R8, R8, R9, RZ, 0x1c ;  /* 0x0000000908087211 */ /* 0x000fe400078fe0ff */
[----:B------:R-:W-:Y:S02]  /*1da0*/  LEA.HI R3, R0, R3, RZ, 0x1c ;  /* 0x0000000300037211 */ /* 0x000fe400078fe0ff */
[----:B------:R-:W-:Y:S02]  /*1db0*/  LEA.HI R7, R6, R7, RZ, 0x1c ;  /* 0x0000000706077211 */ /* 0x000fe400078fe0ff */
[C-C-:B------:R-:W-:Y:S02]  /*1dc0*/  PRMT R100, R3.reuse, 0x5140, R4.reuse ;  /* 0x0000514003647816 */ /* 0x140fe40000000004 */
[----:B------:R-:W-:-:S02]  /*1dd0*/  PRMT R101, R3, 0x7362, R4 ;  /* 0x0000736203657816 */ /* 0x000fc40000000004 */
[C-C-:B------:R-:W-:Y:S02]  /*1de0*/  PRMT R102, R7.reuse, 0x5140, R8.reuse ;  /* 0x0000514007667816 */ /* 0x140fe40000000008 */
[----:B------:R-:W-:Y:S02]  /*1df0*/  PRMT R103, R7, 0x7362, R8 ;  /* 0x0000736207677816 */ /* 0x000fe40000000008 */
[----:B------:R-:W-:Y:S02]  /*1e00*/  SHF.R.U64 R0, R104, 0x3, R105 ;  /* 0x0000000368007819 */ /* 0x000fe40000001269 */
[----:B------:R-:W-:Y:S01]  /*1e10*/  WARPGROUP.ARRIVE ;  /* 0x00000000000079c5 */ /* 0x000fe20000000000 */
[----:B------:R-:W-:Y:S02]  /*1e20*/  LEA R5, R109, 0x80, 0x2 ;  /* 0x000000806d057811 */ /* 0x000fe400078e10ff */
[----:B------:R-:W-:-:S03]  /*1e30*/  IADD3 R0, R91, UR43, R0 ;  /* 0x0000002b5b007c10 */ /* 0x000fc6000fffe000 */
[----:B------:R-:W-:Y:S01]  /*1e40*/  IGMMA.64x128x32.S8.S8 R24, R100, gdesc[UR4], R24, gsb0 ;  /* 0x0360000464187df1 */ /* 0x000fe20008041018 */
[----:B------:R-:W-:-:S05]  /*1e50*/  IMAD.IADD R5, R5, 0x1, R90 ;  /* 0x0000000105057824 */ /* 0x000fca00078e025a */
[----:B------:R-:W-:Y:S01]  /*1e60*/  LOP3.LUT P0, RZ, R5, 0x4, RZ, 0xc0, !PT ;  /* 0x0000000405ff7812 */ /* 0x000fe2000780c0ff */
[----:B------:R-:W-:Y:S02]  /*1e70*/  WARPGROUP.DEPBAR.LE gsb0, 0x0 ;  /* 0x00008000000079c5 */ /* 0x000fe40000010000 */
[----:B------:R-:W-:Y:S04]  /*1e80*/  LDS.U16 R3, [R0+0x200] ;  /* 0x0002000000037984 */ /* 0x000fe80000000400 */
[----:B------:R-:W0:Y:S04]  /*1e90*/  LDS.U16 R4, [R0] ;  /* 0x0000000000047984 */ /* 0x000e280000000400 */
[----:B------:R1:W3:Y:S04]  /*1ea0*/  LDS.U16 R101, [R0+0x8] ;  /* 0x0000080000657984 */ /* 0x0002e80000000400 */
[----:B------:R1:W4:Y:S01]  /*1eb0*/  LDS.U16 R102, [R0+0x208] ;  /* 0x0002080000667984 */ /* 0x0003220000000400 */
[----:B0-----:R-:W-:Y:S01]  /*1ec0*/  PRMT R100, R4, 0x5410, R3 ;  /* 0x0000541004647816 */ /* 0x001fe20000000003 */
[----:B-1----:R-:W-:Y:S06]  /*1ed0*/  @!P0 BRA `(.L_x_28) ;  /* 0x0000000000408947 */ /* 0x002fec0003800000 */
        /* <DEDUP_REMOVED lines=16> */
.L_x_28:
[----:B------:R-:W-:Y:S05]  /*1fe0*/  BSYNC B6 ;  /* 0x0000000000067941 */ /* 0x000fea0003800000 */
.L_x_27:
[----:B---34-:R-:W-:Y:S01]  /*1ff0*/  PRMT R3, R101, 0x5410, R102 ;  /* 0x0000541065037816 */ /* 0x018fe20000000066 */
[C---:B------:R-:W-:Y:S01]  /*2000*/  IMAD.SHL.U32 R0, R100.reuse, 0x10, RZ ;  /* 0x0000001064007824 */ /* 0x040fe200078e00ff */
[----:B------:R-:W-:Y:S01]  /*2010*/  LOP3.LUT R4, R100, 0xf0f0f0f0, RZ, 0xc0, !PT ;  /* 0xf0f0f0f064047812 */ /* 0x000fe200078ec0ff */
[----:B------:R-:W-:Y:S05]  /*2020*/  WARPSYNC.ALL ;  /* 0x0000000000007948 */ /* 0x000fea0003800000 */
[C---:B------:R-:W-:Y:S01]  /*2030*/  IMAD.SHL.U32 R5, R3.reuse, 0x10, RZ ;  /* 0x0000001003057824 */ /* 0x040fe200078e00ff */
[----:B------:R-:W-:Y:S01]  /*2040*/  LOP3.LUT R0, R0, 0xf0f0f0f0, RZ, 0xc0, !PT ;  /* 0xf0f0f0f000007812 */ /* 0x000fe200078ec0ff */
[----:B------:R-:W-:Y:S01]  /*2050*/  UIADD3 UR4, UR36, 0x4, URZ ;  /* 0x0000000424047890 */ /* 0x000fe2000fffe03f */
[----:B------:R-:W-:Y:S01]  /*2060*/  LOP3.LUT R8, R3, 0xf0f0f0f0, RZ, 0xc0, !PT ;  /* 0xf0f0f0f003087812 */ /* 0x000fe200078ec0ff */
[----:B------:R-:W-:Y:S01]  /*2070*/  UMOV UR7, 0x40000040 ;  /* 0x4000004000077882 */ /* 0x000fe20000000000 */
[----:B------:R-:W-:-:S02]  /*2080*/  LOP3.LUT R6, R5, 0xf0f0f0f0, RZ, 0xc0, !PT ;  /* 0xf0f0f0f005067812 */ /* 0x000fc400078ec0ff */
[----:B------:R-:W-:Y:S02]  /*2090*/  PRMT R5, R4, 0xba98, R4 ;  /* 0x0000ba9804057816 */ /* 0x000fe40000000004 */
[----:B------:R-:W-:Y:S01]  /*20a0*/  PRMT R3, R0, 0xba98, R0 ;  /* 0x0000ba9800037816 */ /* 0x000fe20000000000 */
[----:B------:R-:W-:Y:S01]  /*20b0*/  UMOV UR6, UR4 ;  /* 0x0000000400067c82 */ /* 0x000fe20008000000 */
[----:B------:R-:W-:Y:S01]  /*20c0*/  PRMT R9, R8, 0xba98, R8 ;  /* 0x0000ba9808097816 */ /* 0x000fe20000000008 */
[----:B------:R-:W-:Y:S01]  /*20d0*/  UIADD3 UR4, UR36, 0x6, URZ ;  /* 0x0000000624047890 */ /* 0x000fe2000fffe03f */
[----:B------:R-:W-:Y:S02]  /*20e0*/  PRMT R7, R6, 0xba98, R6 ;  /* 0x0000ba9806077816 */ /* 0x000fe40000000006 */
[----:B------:R-:W-:Y:S02]  /*20f0*/  LOP3.LUT R5, R5, 0xf0f0f0f0, RZ, 0xc0, !PT ;  /* 0xf0f0f0f005057812 */ /* 0x000fe400078ec0ff */
[----:B------:R-:W-:-:S02]  /*2100*/  LOP3.LUT R3, R3, 0xf0f0f0f0, RZ, 0xc0, !PT ;  /* 0xf0f0f0f003037812 */ /* 0x000fc400078ec0ff */
[----:B------:R-:W-:Y:S02]  /*2110*/  LOP3.LUT R9, R9, 0xf0f0f0f0, RZ, 0xc0, !PT ;  /* 0xf0f0f0f009097812 */ /* 0x000fe400078ec0ff */
[----:B------:R-:W-:Y:S02]  /*2120*/  LOP3.LUT R7, R7, 0xf0f0f0f0, RZ, 0xc0, !PT ;  /* 0xf0f0f0f007077812 */ /* 0x000fe400078ec0ff */
[----:B------:R-:W-:Y:S02]  /*2130*/  LEA.HI R4, R4, R5, RZ, 0x1c ;  /* 0x0000000504047211 */ /* 0x000fe400078fe0ff */
[----:B------:R-:W-:Y:S02]  /*2140*/  LEA.HI R3, R0, R3, RZ, 0x1c ;  /* 0x0000000300037211 */ /* 0x000fe400078fe0ff */
[----:B------:R-:W-:Y:S02]  /*2150*/  LEA.HI R8, R8, R9, RZ, 0x1c ;  /* 0x0000000908087211 */ /* 0x000fe400078fe0ff */
[----:B------:R-:W-:-:S02]  /*2160*/  LEA.HI R7, R6, R7, RZ, 0x1c ;  /* 0x0000000706077211 */ /* 0x000fc400078fe0ff */
[C-C-:B------:R-:W-:Y:S02]  /*2170*/  PRMT R100, R3.reuse, 0x5140, R4.reuse ;  /* 0x0000514003647816 */ /* 0x140fe40000000004 */
[----:B------:R-:W-:Y:S01]  /*2180*/  PRMT R101, R3, 0x7362, R4 ;  /* 0x0000736203657816 */ /* 0x000fe20000000004 */
[----:B------:R-:W-:Y:S01]  /*2190*/  IMAD.IADD R4, R94, 0x1, R109 ;  /* 0x000000015e047824 */ /* 0x000fe200078e026d */
[C-C-:B------:R-:W-:Y:S02]  /*21a0*/  PRMT R102, R7.reuse, 0x5140, R8.reuse ;  /* 0x0000514007667816 */ /* 0x140fe40000000008 */
[----:B------:R-:W-:Y:S01]  /*21b0*/  PRMT R103, R7, 0x7362, R8 ;  /* 0x0000736207677816 */ /* 0x000fe20000000008 */
[----:B------:R-:W-:-:S03]  /*21c0*/  IMAD.WIDE R4, R4, 0x4, RZ ;  /* 0x0000000404047825 */ /* 0x000fc600078e02ff */
[----:B------:R-:W-:Y:S02]  /*21d0*/  WARPGROUP.ARRIVE ;  /* 0x00000000000079c5 */ /* 0x000fe40000000000 */
[----:B------:R-:W-:-:S04]  /*21e0*/  SHF.R.U64 R0, R4, 0x3, R5 ;  /* 0x0000000304007819 */ /* 0x000fc80000001205 */
[----:B------:R-:W-:Y:S01]  /*21f0*/  IGMMA.64x128x32.S8.S8 R24, R100, gdesc[UR4], R24, gsb0 ;  /* 0x0360000464187df1 */ /* 0x000fe20008041018 */
[----:B------:R-:W-:Y:S01]  /*2200*/  IADD3 R0, R91, UR43, R0 ;  /* 0x0000002b5b007c10 */ /* 0x000fe2000fffe000 */
[----:B------:R-:W-:Y:S01]  /*2210*/  UMOV UR6, UR4 ;  /* 0x0000000400067c82 */ /* 0x000fe20008000000 */
[----:B------:R-:W-:Y:S01]  /*2220*/  UMOV UR7, 0x40000040 ;  /* 0x4000004000077882 */ /* 0x000fe20000000000 */
[----:B------:R-:W-:Y:S02]  /*2230*/  WARPGROUP.DEPBAR.LE gsb0, 0x0 ;  /* 0x00008000000079c5 */ /* 0x000fe40000010000 */
[----:B------:R-:W-:Y:S04]  /*2240*/  LDS.U16 R3, [R0+0x200] ;  /* 0x0002000000037984 */ /* 0x000fe80000000400 */
[----:B------:R-:W0:Y:S04]  /*2250*/  LDS.U16 R4, [R0] ;  /* 0x0000000000047984 */ /* 0x000e280000000400 */
[----:B------:R-:W-:Y:S04]  /*2260*/  LDS.U16 R5, [R0+0x208] ;  /* 0x0002080000057984 */ /* 0x000fe80000000400 */
[----:B------:R-:W1:Y:S01]  /*2270*/  LDS.U16 R6, [R0+0x8] ;  /* 0x0000080000067984 */ /* 0x000e620000000400 */
[----:B0-----:R-:W-:-:S05]  /*2280*/  PRMT R3, R4, 0x5410, R3 ;  /* 0x0000541004037816 */ /* 0x001fca0000000003 */
[C---:B------:R-:W-:Y:S01]  /*2290*/  IMAD.SHL.U32 R4, R3.reuse, 0x10, RZ ;  /* 0x0000001003047824 */ /* 0x040fe200078e00ff */
[----:B-1----:R-:W-:Y:S02]  /*22a0*/  PRMT R5, R6, 0x5410, R5 ;  /* 0x0000541006057816 */ /* 0x002fe40000000005 */
[----:B------:R-:W-:Y:S02]  /*22b0*/  LOP3.LUT R6, R3, 0xf0f0f0f0, RZ, 0xc0, !PT ;  /* 0xf0f0f0f003067812 */ /* 0x000fe400078ec0ff */
[----:B------:R-:W-:Y:S01]  /*22c0*/  LOP3.LUT R4, R4, 0xf0f0f0f0, RZ, 0xc0, !PT ;  /* 0xf0f0f0f004047812 */ /* 0x000fe200078ec0ff */
[C---:B------:R-:W-:Y:S01]  /*22d0*/  IMAD.SHL.U32 R7, R5.reuse, 0x10, RZ ;  /* 0x0000001005077824 */ /* 0x040fe200078e00ff */
[----:B------:R-:W-:Y:S02]  /*22e0*/  LOP3.LUT R8, R5, 0xf0f0f0f0, RZ, 0xc0, !PT ;  /* 0xf0f0f0f005087812 */ /* 0x000fe400078ec0ff */
[----:B------:R-:W-:Y:S02]  /*22f0*/  PRMT R5, R6, 0xba98, R6 ;  /* 0x0000ba9806057816 */ /* 0x000fe40000000006 */
[----:B------:R-:W-:-:S02]  /*2300*/  LOP3.LUT R7, R7, 0xf0f0f0f0, RZ, 0xc0, !PT ;  /* 0xf0f0f0f007077812 */ /* 0x000fc400078ec0ff */
[----:B------:R-:W-:Y:S02]  /*2310*/  PRMT R3, R4, 0xba98, R4 ;  /* 0x0000ba9804037816 */ /* 0x000fe40000000004 */
[----:B------:R-:W-:Y:S02]  /*2320*/  PRMT R9, R8, 0xba98, R8 ;  /* 0x0000ba9808097816 */ /* 0x000fe40000000008 */
[----:B------:R-:W-:Y:S02]  /*2330*/  PRMT R0, R7, 0xba98, R7 ;  /* 0x0000ba9807007816 */ /* 0x000fe40000000007 */
[----:B------:R-:W-:Y:S02]  /*2340*/  LOP3.LUT R5, R5, 0xf0f0f0f0, RZ, 0xc0, !PT ;  /* 0xf0f0f0f005057812 */ /* 0x000fe400078ec0ff */
[----:B------:R-:W-:Y:S02]  /*2350*/  LOP3.LUT R3, R3, 0xf0f0f0f0, RZ, 0xc0, !PT ;  /* 0xf0f0f0f003037812 */ /* 0x000fe400078ec0ff */
[----:B------:R-:W-:-:S02]  /*2360*/  LOP3.LUT R9, R9, 0xf0f0f0f0, RZ, 0xc0, !PT ;  /* 0xf0f0f0f009097812 */ /* 0x000fc400078ec0ff */
[----:B------:R-:W-:Y:S02]  /*2370*/  LOP3.LUT R0, R0, 0xf0f0f0f0, RZ, 0xc0, !PT ;  /* 0xf0f0f0f000007812 */ /* 0x000fe400078ec0ff */
[----:B------:R-:W-:Y:S02]  /*2380*/  LEA.HI R6, R6, R5, RZ, 0x1c ;  /* 0x0000000506067211 */ /* 0x000fe400078fe0ff */
[----:B------:R-:W-:Y:S02]  /*2390*/  LEA.HI R3, R4, R3, RZ, 0x1c ;  /* 0x0000000304037211 */ /* 0x000fe400078fe0ff */
[----:B------:R-:W-:Y:S02]  /*23a0*/  LEA.HI R9, R8, R9, RZ, 0x1c ;  /* 0x0000000908097211 */ /* 0x000fe400078fe0ff */
[----:B------:R-:W-:Y:S02]  /*23b0*/  LEA.HI R0, R7, R0, RZ, 0x1c ;  /* 0x0000000007007211 */ /* 0x000fe400078fe0ff */
[----:B------:R-:W-:-:S02]  /*23c0*/  PRMT R100, R3, 0x5140, R6 ;  /* 0x0000514003647816 */ /* 0x000fc40000000006 */
[----:B------:R-:W-:Y:S02]  /*23d0*/  PRMT R101, R3, 0x7362, R6 ;  /* 0x0000736203657816 */ /* 0x000fe40000000006 */
[C-C-:B------:R-:W-:Y:S02]  /*23e0*/  PRMT R102, R0.reuse, 0x5140, R9.reuse ;  /* 0x0000514000667816 */ /* 0x140fe40000000009 */
[----:B------:R-:W-:Y:S02]  /*23f0*/  PRMT R103, R0, 0x7362, R9 ;  /* 0x0000736200677816 */ /* 0x000fe40000000009 */
[----:B------:R-:W0:Y:S02]  /*2400*/  LDC R0, c[0x0][0x28c] ;  /* 0x0000a300ff007b82 */ /* 0x000e240000000800 */
[----:B------:R-:W-:-:S06]  /*2410*/  WARPGROUP.ARRIVE ;  /* 0x00000000000079c5 */ /* 0x000fcc0000000000 */
[----:B------:R-:W-:Y:S01]  /*2420*/  IGMMA.64x128x32.S8.S8 R24, R100, gdesc[UR4], R24, gsb0 ;  /* 0x0360000464187df1 */ /* 0x000fe20008041018 */
[----:B0-----:R-:W-:Y:S02]  /*2430*/  ISETP.GE.AND P0, PT, R0, 0x81, PT ;  /* 0x000000810000780c */ /* 0x001fe40003f06270 */
[----:B------:R-:W-:-:S11]  /*2440*/  WARPGROUP.DEPBAR.LE gsb0, 0x0 ;  /* 0x00008000000079c5 */ /* 0x000fd60000010000 */
[----:B------:R-:W-:Y:S05]  /*2450*/  @!P0 BRA `(.L_x_29) ;  /* 0x0000000400a88947 */ /* 0x000fea0003800000 */
[----:B------:R-:W-:-:S13]  /*2460*/  ISETP.NE.AND P6, PT, R111, 0x3, PT ;  /* 0x000000036f00780c */ /* 0x000fda0003fc5270 */
[----:B------:R-:W-:Y:S05]  /*2470*/  @!P6 BRA `(.L_x_30) ;  /* 0x000000000004e947 */ /* 0x000fea0003800000 */
[----:B------:R-:W-:Y:S01]  /*2480*/  BPT.TRAP 0x1 ;  /* 0x000000040000795c */ /* 0x000fe20000300000 */
.L_x_30:
[----:B------:R-:W-:-:S13]  /*2490*/  ISETP.NE.AND P0, PT, R107, RZ, PT ;  /* 0x000000ff6b00720c */ /* 0x000fda0003f05270 */
[----:B------:R-:W-:Y:S05]  /*24a0*/  @P0 BRA `(.L_x_31) ;  /* 0x0000000000280947 */ /* 0x000fea0003800000 */
[----:B------:R-:W-:-:S04]  /*24b0*/  UIADD3 UR4, UR41, 0x1, URZ ;  /* 0x0000000129047890 */ /* 0x000fc8000fffe03f */
[----:B------:R-:W-:-:S04]  /*24c0*/  UISETP.NE.AND UP0, UPT, UR4, 0x9, UPT ;  /* 0x000000090400788c */ /* 0x000fc8000bf05270 */
[----:B------:R-:W-:Y:S02]  /*24d0*/  USEL UR5, URZ, 0x1, UP0 ;  /* 0x000000013f057887 */ /* 0x000fe40008000000 */
[----:B------:R-:W-:Y:S02]  /*24e0*/  USEL UR4, UR4, URZ, UP0 ;  /* 0x0000003f04047287 */ /* 0x000fe40008000000 */
[----:B------:R-:W-:Y:S02]  /*24f0*/  ULOP3.LUT UR5, UR40, UR5, URZ, 0x3c, !UPT ;  /* 0x0000000528057292 */ /* 0x000fe4000f8e3c3f */
[----:B------:R-:W-:-:S04]  /*2500*/  ULEA UR4, UR4, UR43, 0x3 ;  /* 0x0000002b04047291 */ /* 0x000fc8000f8e183f */
[----:B------:R-:W-:-:S05]  /*2510*/  IMAD.U32 R0, RZ, RZ, UR5 ;  /* 0x00000005ff007e24 */ /* 0x000fca000f8e00ff */
[----:B------:R-:W-:-:S04]  /*2520*/  SHF.L.U32 R0, R0, 0x1f, RZ ;  /* 0x0000001f00007819 */ /* 0x000fc800000006ff */
[----:B------:R-:W0:Y:S02]  /*2530*/  SYNCS.PHASECHK.TRANS64.TRYWAIT P0, [UR4], R0 ;  /* 0x00000000ff0075a7 */ /* 0x000e240008000144 */
[----:B0-----:R-:W-:Y:S05]  /*2540*/  @!P0 BRA `(.L_x_32) ;  /* 0x0000007c003c8947 */ /* 0x001fea0003800000 */
.L_x_31:
[----:B------:R-:W-:Y:S01]  /*2550*/  UIADD3 UR4, UR41, 0x1, URZ ;  /* 0x0000000129047890 */ /* 0x000fe2000fffe03f */
[----:B------:R-:W-:Y:S03]  /*2560*/  BSSY B6, `(.L_x_33) ;  /* 0x0000018000067945 */ /* 0x000fe60003800000 */
[----:B------:R-:W-:-:S04]  /*2570*/  UISETP.NE.AND UP0, UPT, UR4, 0x9, UPT ;  /* 0x000000090400788c */ /* 0x000fc8000bf05270 */
[----:B------:R-:W-:-:S04]  /*2580*/  USEL UR45, UR4, URZ, UP0 ;  /* 0x0000003f042d7287 */ /* 0x000fc80008000000 */
[----:B------:R-:W-:-:S04]  /*2590*/  USHF.L.U32 UR45, UR45, 0xe, URZ ;  /* 0x0000000e2d2d7899 */ /* 0x000fc8000800063f */
[----:B------:R-:W-:-:S06]  /*25a0*/  UIMAD.WIDE UR36, UR45, 0x4, URZ ;  /* 0x000000042d2478a5 */ /* 0x000fcc000f8e023f */
[----:B------:R-:W-:-:S04]  /*25b0*/  LOP3.LUT R97, R90, UR36, RZ, 0xfc, !PT ;  /* 0x000000245a617c12 */ /* 0x000fc8000f8efcff */
[----:B------:R-:W-:-:S13]  /*25c0*/  LOP3.LUT P0, RZ, R97, 0x4, RZ, 0xc0, !PT ;  /* 0x0000000461ff7812 */ /* 0x000fda000780c0ff */
[----:B------:R-:W-:Y:S05]  /*25d0*/  @!P0 BRA `(.L_x_34) ;  /* 0x0000000000408947 */ /* 0x000fea0003800000 */
[----:B0-----:R-:W-:Y:S01]  /*25e0*/  MOV R0, 0x0 ;  /* 0x0000000000007802 */ /* 0x001fe20000000f00 */
        /* <DEDUP_REMOVED lines=15> */
.L_x_34:
[----:B------:R-:W-:Y:S05]  /*26e0*/  BSYNC B6 ;  /* 0x0000000000067941 */ /* 0x000fea0003800000 */
.L_x_33:
[----:B------:R-:W-:Y:S01]  /*26f0*/  IMAD.U32 R5, RZ, RZ, UR37 ;  /* 0x00000025ff057e24 */ /* 0x000fe2000f8e00ff */
[----:B------:R-:W-:Y:S01]  /*2700*/  BSSY B6, `(.L_x_35) ;  /* 0x000001f000067945 */ /* 0x000fe20003800000 */
[----:B------:R-:W-:Y:S02]  /*2710*/  IMAD.U32 R4, RZ, RZ, UR36 ;  /* 0x00000024ff047e24 */ /* 0x000fe4000f8e00ff */
[----:B------:R-:W-:Y:S01]  /*2720*/  IMAD.MOV.U32 R4, RZ, RZ, R90 ;  /* 0x000000ffff047224 */ /* 0x000fe200078e005a */
[----:B0-----:R-:W-:Y:S01]  /*2730*/  SHF.R.U64 R0, R97, 0x3, R5 ;  /* 0x0000000361007819 */ /* 0x001fe20000001205 */
[----:B------:R-:W-:Y:S02]  /*2740*/  VIADD R97, R94, UR45 ;  /* 0x0000002d5e617c36 */ /* 0x000fe40008000000 */
[----:B------:R-:W-:Y:S01]  /*2750*/  IMAD.MOV.U32 R5, RZ, RZ, RZ ;  /* 0x000000ffff057224 */ /* 0x000fe200078e00ff */
[----:B------:R-:W-:Y:S01]  /*2760*/  IADD3 R0, R91, UR43, R0 ;  /* 0x0000002b5b007c10 */ /* 0x000fe2000fffe000 */
[----:B------:R-:W-:-:S04]  /*2770*/  IMAD.WIDE R96, R97, 0x4, R4 ;  /* 0x0000000461607825 */ /* 0x000fc800078e0204 */
[----:B------:R-:W-:Y:S01]  /*2780*/  LDS.U16 R3, [R0+0x200] ;  /* 0x0002000000037984 */ /* 0x000fe20000000400 */
[----:B------:R-:W-:-:S03]  /*2790*/  LOP3.LUT P0, RZ, R96, 0x4, RZ, 0xc0, !PT ;  /* 0x0000000460ff7812 */ /* 0x000fc6000780c0ff */
        /* <DEDUP_REMOVED lines=21> */
.L_x_36:
[----:B------:R-:W-:Y:S05]  /*28f0*/  BSYNC B6 ;  /* 0x0000000000067941 */ /* 0x000fea0003800000 */
.L_x_35:
        /* <DEDUP_REMOVED lines=31> */
[----:B-1----:R-:W-:-:S07]  /*2af0*/  PRMT R110, R5, 0x5410, R110 ;  /* 0x00005410056e7816 */ /* 0x002fce000000006e */
.L_x_29:
[----:B------:R-:W-:-:S06]  /*2b00*/  UISETP.NE.AND UP0, UPT, UR42, 0x1, UPT ;  /* 0x000000012a00788c */ /* 0x000fcc000bf05270 */
[----:B------:R-:W-:-:S13]  /*2b10*/  PLOP3.LUT P0, PT, PT, PT, UP0, 0x80, 0x0 ;  /* 0x000000000000781c */ /* 0x000fda0003f0f008 */
[----:B------:R-:W-:Y:S05]  /*2b20*/  @!P0 BRA `(.L_x_37) ;  /* 0x0000001c00608947 */ /* 0x000fea0003800000 */
[----:B------:R-:W-:Y:S02]  /*2b30*/  ULDC UR4, c[0x0][0x28c] ;  /* 0x0000a30000047ab9 */ /* 0x000fe40000000800 */
[----:B------:R-:W-:-:S06]  /*2b40*/  UISETP.GT.AND UP0, UPT, UR4, 0x100, UPT ;  /* 0x000001000400788c */ /* 0x000fcc000bf04270 */
[----:B------:R-:W-:-:S05]  /*2b50*/  PLOP3.LUT P0, PT, PT, PT, UP0, 0x80, 0x0 ;  /* 0x000000000000781c */ /* 0x000fca0003f0f008 */
[----:B------:R-:W-:Y:S02]  /*2b60*/  @!UP0 UIADD3 UR4, UR41, 0x1, URZ ;  /* 0x0000000129048890 */ /* 0x000fe4000fffe03f */
[----:B------:R-:W-:Y:S02]  /*2b70*/  @!UP0 UMOV UR36, UR41 ;  /* 0x0000002900248c82 */ /* 0x000fe40008000000 */
[----:B------:R-:W-:-:S04]  /*2b80*/  @!UP0 UISETP.NE.AND UP1, UPT, UR4, 0x9, UPT ;  /* 0x000000090400888c */ /* 0x000fc8000bf25270 */
[----:B------:R-:W-:-:S04]  /*2b90*/  @!UP0 USEL UR4, UR4, URZ, UP1 ;  /* 0x0000003f04048287 */ /* 0x000fc80008800000 */
[----:B------:R-:W-:Y:S02]  /*2ba0*/  @!UP0 USHF.L.U32 UR5, UR4, 0xe, URZ ;  /* 0x0000000e04058899 */ /* 0x000fe4000800063f */
[----:B------:R-:W-:-:S04]  /*2bb0*/  @!P0 IMAD.U32 R109, RZ, RZ, UR4 ;  /* 0x00000004ff6d8e24 */ /* 0x000fc8000f8e00ff */
[----:B------:R-:W-:Y:S01]  /*2bc0*/  @!P0 IMAD.U32 R100, RZ, RZ, UR5 ;  /* 0x00000005ff648e24 */ /* 0x000fe2000f8e00ff */
[----:B------:R-:W-:Y:S06]  /*2bd0*/  @!P0 BRA `(.L_x_38) ;  /* 0x0000001000988947 */ /* 0x000fec0003800000 */
[----:B------:R-:W-:Y:S02]  /*2be0*/  UIADD3 UR4, UR41, 0x1, URZ ;  /* 0x0000000129047890 */ /* 0x000fe4000fffe03f */
[----:B------:R-:W-:Y:S02]  /*2bf0*/  UIADD3 UR6, UR42, -0x1, URZ ;  /* 0xffffffff2a067890 */ /* 0x000fe4000fffe03f */
[----:B------:R-:W-:Y:S01]  /*2c00*/  UISETP.NE.AND UP0, UPT, UR4, 0x9, UPT ;  /* 0x000000090400788c */ /* 0x000fe2000bf05270 */
[----:B------:R-:W-:-:S03]  /*2c10*/  UMOV UR36, UR41 ;  /* 0x0000002900247c82 */ /* 0x000fc60008000000 */
[----:B------:R-:W-:Y:S01]  /*2c20*/  USEL UR5, URZ, 0x1, UP0 ;  /* 0x000000013f057887 */ /* 0x000fe20008000000 */
[----:B------:R-:W-:Y:S01]  /*2c30*/  IMAD.U32 R107, RZ, RZ, UR6 ;  /* 0x00000006ff6b7e24 */ /* 0x000fe2000f8e00ff */
[----:B------:R-:W-:Y:S02]  /*2c40*/  USEL UR4, UR4, URZ, UP0 ;  /* 0x0000003f04047287 */ /* 0x000fe40008000000 */
[----:B------:R-:W-:-:S04]  /*2c50*/  ULOP3.LUT UR5, UR40, UR5, URZ, 0x3c, !UPT ;  /* 0x0000000528057292 */ /* 0x000fc8000f8e3c3f */
[----:B------:R-:W-:Y:S02]  /*2c60*/  IMAD.U32 R112, RZ, RZ, UR4 ;  /* 0x00000004ff707e24 */ /* 0x000fe4000f8e00ff */
[----:B------:R-:W-:-:S07]  /*2c70*/  IMAD.U32 R108, RZ, RZ, UR5 ;  /* 0x00000005ff6c7e24 */ /* 0x000fce000f8e00ff */
.L_x_52:
[----:B------:R-:W-:Y:S01]  /*2c80*/  IMAD.MOV.U32 R105, RZ, RZ, 0x40000040 ;  /* 0x40000040ff697424 */ /* 0x000fe200078e00ff */
[----:B------:R-:W-:Y:S01]  /*2c90*/  LEA R104, R112, UR44, 0xa ;  /* 0x0000002c70687c11 */ /* 0x000fe2000f8e50ff */
[----:B------:R-:W-:Y:S05]  /*2ca0*/  YIELD ;  /* 0x0000000000007946 */ /* 0x000fea0003800000 */
[----:B------:R-:W-:Y:S05]  /*2cb0*/  WARPSYNC.ALL ;  /* 0x0000000000007948 */ /* 0x000fea0003800000 */
[----:B------:R-:W-:Y:S01]  /*2cc0*/  R2UR UR6, R104 ;  /* 0x00000000680672ca */ /* 0x000fe200000e0000 */
[----:B------:R-:W-:Y:S01]  /*2cd0*/  WARPGROUP.ARRIVE ;  /* 0x00000000000079c5 */ /* 0x000fe20000000000 */
[----:B------:R-:W-:Y:S01]  /*2ce0*/  R2UR UR7, R105 ;  /* 0x00000000690772ca */ /* 0x000fe200000e0000 */
[----:B------:R-:W-:Y:S01]  /*2cf0*/  VIADD R109, R112, 0x1 ;  /* 0x00000001706d7836 */ /* 0x000fe20000000000 */
[----:B------:R-:W-:-:S04]  /*2d00*/  ISETP.NE.AND P1, PT, R111, 0x3, PT ;  /* 0x000000036f00780c */ /* 0x000fc80003f25270 */
[----:B------:R-:W-:-:S04]  /*2d10*/  ISETP.NE.AND P0, PT, R109, 0x9, PT ;  /* 0x000000096d00780c */ /* 0x000fc80003f05270 */
[----:B------:R-:W-:Y:S02]  /*2d20*/  SEL R3, RZ, 0x1, P0 ;  /* 0x00000001ff037807 */ /* 0x000fe40000000000 */
[----:B------:R-:W-:Y:S01]  /*2d30*/  SEL R109, R109, RZ, P0 ;  /* 0x000000ff6d6d7207 */ /* 0x000fe20000000000 */
[----:B------:R-:W-:Y:S01]  /*2d40*/  IGMMA.64x128x32.S8.S8 R24, R96, gdesc[UR4], R24, gsb0 ;  /* 0x0360000460187df1 */ /* 0x000fe20008041018 */
[----:B------:R-:W-:Y:S02]  /*2d50*/  LOP3.LUT R108, R108, R3, RZ, 0x3c, !PT ;  /* 0x000000036c6c7212 */ /* 0x000fe400078e3cff */
[----:B------:R-:W-:Y:S02]  /*2d60*/  WARPGROUP.DEPBAR.LE gsb0, 0x0 ;  /* 0x00008000000079c5 */ /* 0x000fe40000010000 */
[----:B------:R-:W-:Y:S05]  /*2d70*/  @!P1 BRA `(.L_x_39) ;  /* 0x0000000000049947 */ /* 0x000fea0003800000 */
[----:B------:R-:W-:Y:S01]  /*2d80*/  BPT.TRAP 0x1 ;  /* 0x000000040000795c */ /* 0x000fe20000300000 */
.L_x_39:
[----:B------:R-:W-:Y:S01]  /*2d90*/  LEA R0, R109, UR43, 0x3 ;  /* 0x0000002b6d007c11 */ /* 0x000fe2000f8e18ff */
[----:B------:R-:W-:Y:S01]  /*2da0*/  IMAD R99, R112, 0x4000, R95 ;  /* 0x0000400070637824 */ /* 0x000fe200078e025f */
[----:B------:R-:W-:-:S03]  /*2db0*/  SHF.L.U32 R3, R108, 0x1f, RZ ;  /* 0x0000001f6c037819 */ /* 0x000fc600000006ff */
[----:B------:R-:W-:Y:S01]  /*2dc0*/  IMAD.WIDE R96, R99, 0x4, RZ ;  /* 0x0000000463607825 */ /* 0x000fe200078e02ff */
[----:B------:R-:W0:Y:S02]  /*2dd0*/  SYNCS.PHASECHK.TRANS64.TRYWAIT P0, [R0+URZ], R3 ;  /* 0x00000003000075a7 */ /* 0x000e24000800017f */
[----:B------:R-:W-:Y:S02]  /*2de0*/  LOP3.LUT R113, R96, R90, RZ, 0xfc, !PT ;  /* 0x0000005a60717212 */ /* 0x000fe400078efcff */
        /* <DEDUP_REMOVED lines=19> */
.L_x_40:
[C---:B------:R-:W-:Y:S01]  /*2f20*/  IMAD.SHL.U32 R0, R106.reuse, 0x10, RZ ;  /* 0x000000106a007824 */ /* 0x040fe200078e00ff */
[----:B------:R-:W-:Y:S01]  /*2f30*/  LOP3.LUT R106, R106, 0xf0f0f0f0, RZ, 0xc0, !PT ;  /* 0xf0f0f0f06a6a7812 */ /* 0x000fe200078ec0ff */
[C---:B------:R-:W-:Y:S01]  /*2f40*/  IMAD.SHL.U32 R3, R110.reuse, 0x10, RZ ;  /* 0x000000106e037824 */ /* 0x040fe200078e00ff */
[----:B------:R-:W-:Y:S01]  /*2f50*/  LOP3.LUT R110, R110, 0xf0f0f0f0, RZ, 0xc0, !PT ;  /* 0xf0f0f0f06e6e7812 */ /* 0x000fe200078ec0ff */
[----:B------:R-:W-:Y:S01]  /*2f60*/  VIADD R4, R104, 0x2 ;  /* 0x0000000268047836 */ /* 0x000fe20000000000 */
[----:B------:R-:W-:Y:S01]  /*2f70*/  LOP3.LUT R0, R0, 0xf0f0f0f0, RZ, 0xc0, !PT ;  /* 0xf0f0f0f000007812 */ /* 0x000fe200078ec0ff */
[----:B------:R-:W-:Y:S05]  /*2f80*/  WARPSYNC.ALL ;  /* 0x0000000000007948 */ /* 0x000fea0003800000 */
[----:B------:R-:W-:Y:S01]  /*2f90*/  LOP3.LUT R6, R3, 0xf0f0f0f0, RZ, 0xc0, !PT ;  /* 0xf0f0f0f003067812 */ /* 0x000fe200078ec0ff */
[----:B------:R-:W-:Y:S01]  /*2fa0*/  IMAD.MOV.U32 R5, RZ, RZ, 0x40000040 ;  /* 0x40000040ff057424 */ /* 0x000fe200078e00ff */
[----:B------:R-:W-:-:S02]  /*2fb0*/  R2UR UR6, R4 ;  /* 0x00000000040672ca */ /* 0x000fc400000e0000 */
[----:B------:R-:W-:Y:S02]  /*2fc0*/  PRMT R4, R106, 0xba98, R106 ;  /* 0x0000ba986a047816 */ /* 0x000fe4000000006a */
[----:B------:R-:W-:Y:S02]  /*2fd0*/  PRMT R3, R0, 0xba98, R0 ;  /* 0x0000ba9800037816 */ /* 0x000fe40000000000 */
[----:B------:R-:W-:Y:S02]  /*2fe0*/  PRMT R8, R110, 0xba98, R110 ;  /* 0x0000ba986e087816 */ /* 0x000fe4000000006e */
[----:B------:R-:W-:Y:S02]  /*2ff0*/  PRMT R7, R6, 0xba98, R6 ;  /* 0x0000ba9806077816 */ /* 0x000fe40000000006 */
[----:B------:R-:W-:Y:S02]  /*3000*/  R2UR UR7, R5 ;  /* 0x00000000050772ca */ /* 0x000fe400000e0000 */
[----:B------:R-:W-:Y:S01]  /*3010*/  LOP3.LUT R5, R4, 0xf0f0f0f0, RZ, 0xc0, !PT ;  /* 0xf0f0f0f004057812 */ /* 0x000fe200078ec0ff */
[----:B------:R-:W-:Y:S01]  /*3020*/  IMAD.MOV.U32 R4, RZ, RZ, R90 ;  /* 0x000000ffff047224 */ /* 0x000fe200078e005a */
[----:B------:R-:W-:-:S02]  /*3030*/  LOP3.LUT R3, R3, 0xf0f0f0f0, RZ, 0xc0, !PT ;  /* 0xf0f0f0f003037812 */ /* 0x000fc400078ec0ff */
[----:B------:R-:W-:Y:S02]  /*3040*/  LOP3.LUT R9, R8, 0xf0f0f0f0, RZ, 0xc0, !PT ;  /* 0xf0f0f0f008097812 */ /* 0x000fe400078ec0ff */
[----:B------:R-:W-:Y:S02]  /*3050*/  LOP3.LUT R7, R7, 0xf0f0f0f0, RZ, 0xc0, !PT ;  /* 0xf0f0f0f007077812 */ /* 0x000fe400078ec0ff */
[----:B------:R-:W-:Y:S01]  /*3060*/  LEA.HI R106, R106, R5, RZ, 0x1c ;  /* 0x000000056a6a7211 */ /* 0x000fe200078fe0ff */
[----:B------:R-:W-:Y:S01]  /*3070*/  IMAD.MOV.U32 R5, RZ, RZ, RZ ;  /* 0x000000ffff057224 */ /* 0x000fe200078e00ff */
[----:B------:R-:W-:Y:S02]  /*3080*/  LEA.HI R3, R0, R3, RZ, 0x1c ;  /* 0x0000000300037211 */ /* 0x000fe400078fe0ff */
[----:B------:R-:W-:Y:S02]  /*3090*/  LEA.HI R110, R110, R9, RZ, 0x1c ;  /* 0x000000096e6e7211 */ /* 0x000fe400078fe0ff */
[----:B------:R-:W-:-:S02]  /*30a0*/  LEA.HI R7, R6, R7, RZ, 0x1c ;  /* 0x0000000706077211 */ /* 0x000fc400078fe0ff */
[C-C-:B------:R-:W-:Y:S02]  /*30b0*/  PRMT R100, R3.reuse, 0x5140, R106.reuse ;  /* 0x0000514003647816 */ /* 0x140fe4000000006a */
[----:B------:R-:W-:Y:S02]  /*30c0*/  PRMT R101, R3, 0x7362, R106 ;  /* 0x0000736203657816 */ /* 0x000fe4000000006a */
[C-C-:B------:R-:W-:Y:S02]  /*30d0*/  PRMT R102, R7.reuse, 0x5140, R110.reuse ;  /* 0x0000514007667816 */ /* 0x140fe4000000006e */
[----:B------:R-:W-:Y:S02]  /*30e0*/  PRMT R103, R7, 0x7362, R110 ;  /* 0x0000736207677816 */ /* 0x000fe4000000006e */
[----:B------:R-:W-:Y:S01]  /*30f0*/  SHF.R.U64 R0, R113, 0x3, R97 ;  /* 0x0000000371007819 */ /* 0x000fe20000001261 */
[----:B------:R-:W-:Y:S01]  /*3100*/  IMAD.IADD R97, R94, 0x1, R99 ;  /* 0x000000015e617824 */ /* 0x000fe200078e0263 */
[----:B------:R-:W-:-:S02]  /*3110*/  WARPGROUP.ARRIVE ;  /* 0x00000000000079c5 */ /* 0x000fc40000000000 */
[----:B------:R-:W-:Y:S01]  /*3120*/  IADD3 R0, R91, UR43, R0 ;  /* 0x0000002b5b007c10 */ /* 0x000fe2000fffe000 */
[----:B------:R-:W-:-:S03]  /*3130*/  IMAD.WIDE R96, R97, 0x4, R4 ;  /* 0x0000000461607825 */ /* 0x000fc600078e0204 */
[----:B------:R-:W-:Y:S01]  /*3140*/  IGMMA.64x128x32.S8.S8 R24, R100, gdesc[UR4], R24, gsb0 ;  /* 0x0360000464187df1 */ /* 0x000fe20008041018 */
[----:B------:R-:W-:Y:S02]  /*3150*/  LOP3.LUT P0, RZ, R96, 0x4, RZ, 0xc0, !PT ;  /* 0x0000000460ff7812 */ /* 0x000fe4000780c0ff */
        /* <DEDUP_REMOVED lines=23> */
.L_x_41:
[----:B---34-:R-:W-:Y:S01]  /*32d0*/  PRMT R3, R100, 0x5410, R101 ;  /* 0x0000541064037816 */ /* 0x018fe20000000065 */
[----:B------:R-:W-:Y:S01]  /*32e0*/  VIADD R6, R104, 0x4 ;  /* 0x0000000468067836 */ /* 0x000fe20000000000 */
[----:B------:R-:W-:Y:S05]  /*32f0*/  WARPSYNC.ALL ;  /* 0x0000000000007948 */ /* 0x000fea0003800000 */
[----:B------:R-:W-:Y:S01]  /*3300*/  IMAD.SHL.U32 R0, R98, 0x10, RZ ;  /* 0x0000001062007824 */ /* 0x000fe200078e00ff */
[----:B------:R-:W-:Y:S01]  /*3310*/  R2UR UR6, R6 ;  /* 0x00000000060672ca */ /* 0x000fe200000e0000 */
[C---:B------:R-:W-:Y:S01]  /*3320*/  IMAD.SHL.U32 R5, R3.reuse, 0x10, RZ ;  /* 0x0000001003057824 */ /* 0x040fe200078e00ff */
[----:B------:R-:W-:Y:S01]  /*3330*/  LOP3.LUT R4, R98, 0xf0f0f0f0, RZ, 0xc0, !PT ;  /* 0xf0f0f0f062047812 */ /* 0x000fe200078ec0ff */
[----:B------:R-:W-:Y:S01]  /*3340*/  IMAD.MOV.U32 R7, RZ, RZ, 0x40000040 ;  /* 0x40000040ff077424 */ /* 0x000fe200078e00ff */
[----:B------:R-:W-:Y:S01]  /*3350*/  LOP3.LUT R0, R0, 0xf0f0f0f0, RZ, 0xc0, !PT ;  /* 0xf0f0f0f000007812 */ /* 0x000fe200078ec0ff */
[----:B------:R-:W-:Y:S01]  /*3360*/  VIADD R104, R104, 0x6 ;  /* 0x0000000668687836 */ /* 0x000fe20000000000 */
[----:B------:R-:W-:Y:S01]  /*3370*/  LOP3.LUT R8, R3, 0xf0f0f0f0, RZ, 0xc0, !PT ;  /* 0xf0f0f0f003087812 */ /* 0x000fe200078ec0ff */
[----:B------:R-:W-:Y:S01]  /*3380*/  IMAD.MOV.U32 R105, RZ, RZ, 0x40000040 ;  /* 0x40000040ff697424 */ /* 0x000fe200078e00ff */
[----:B------:R-:W-:-:S02]  /*3390*/  LOP3.LUT R6, R5, 0xf0f0f0f0, RZ, 0xc0, !PT ;  /* 0xf0f0f0f005067812 */ /* 0x000fc400078ec0ff */
[----:B------:R-:W-:Y:S02]  /*33a0*/  R2UR UR7, R7 ;  /* 0x00000000070772ca */ /* 0x000fe400000e0000 */
[----:B------:R-:W-:Y:S02]  /*33b0*/  PRMT R5, R4, 0xba98, R4 ;  /* 0x0000ba9804057816 */ /* 0x000fe40000000004 */
[----:B------:R-:W-:Y:S02]  /*33c0*/  PRMT R3, R0, 0xba98, R0 ;  /* 0x0000ba9800037816 */ /* 0x000fe40000000000 */
[----:B------:R-:W-:Y:S02]  /*33d0*/  PRMT R9, R8, 0xba98, R8 ;  /* 0x0000ba9808097816 */ /* 0x000fe40000000008 */
[----:B------:R-:W-:Y:S02]  /*33e0*/  PRMT R7, R6, 0xba98, R6 ;  /* 0x0000ba9806077816 */ /* 0x000fe40000000006 */
[----:B------:R-:W-:-:S02]  /*33f0*/  LOP3.LUT R5, R5, 0xf0f0f0f0, RZ, 0xc0, !PT ;  /* 0xf0f0f0f005057812 */ /* 0x000fc400078ec0ff */
[----:B------:R-:W-:Y:S02]  /*3400*/  LOP3.LUT R3, R3, 0xf0f0f0f0, RZ, 0xc0, !PT ;  /* 0xf0f0f0f003037812 */ /* 0x000fe400078ec0ff */
[----:B------:R-:W-:Y:S02]  /*3410*/  LOP3.LUT R9, R9, 0xf0f0f0f0, RZ, 0xc0, !PT ;  /* 0xf0f0f0f009097812 */ /* 0x000fe400078ec0ff */
[----:B------:R-:W-:Y:S02]  /*3420*/  LOP3.LUT R7, R7, 0xf0f0f0f0, RZ, 0xc0, !PT ;  /* 0xf0f0f0f007077812 */ /* 0x000fe400078ec0ff */
[----:B------:R-:W-:Y:S02]  /*3430*/  LEA.HI R4, R4, R5, RZ, 0x1c ;  /* 0x0000000504047211 */ /* 0x000fe400078fe0ff */
[----:B------:R-:W-:Y:S02]  /*3440*/  LEA.HI R3, R0, R3, RZ, 0x1c ;  /* 0x0000000300037211 */ /* 0x000fe400078fe0ff */
[----:B------:R-:W-:-:S02]  /*3450*/  LEA.HI R8, R8, R9, RZ, 0x1c ;  /* 0x0000000908087211 */ /* 0x000fc400078fe0ff */
[----:B------:R-:W-:Y:S02]  /*3460*/  LEA.HI R7, R6, R7, RZ, 0x1c ;  /* 0x0000000706077211 */ /* 0x000fe400078fe0ff */
[C-C-:B------:R-:W-:Y:S02]  /*3470*/  PRMT R100, R3.reuse, 0x5140, R4.reuse ;  /* 0x0000514003647816 */ /* 0x140fe40000000004 */
[----:B------:R-:W-:Y:S02]  /*3480*/  PRMT R101, R3, 0x7362, R4 ;  /* 0x0000736203657816 */ /* 0x000fe40000000004 */
[C-C-:B------:R-:W-:Y:S02]  /*3490*/  PRMT R102, R7.reuse, 0x5140, R8.reuse ;  /* 0x0000514007667816 */ /* 0x140fe40000000008 */
[----:B------:R-:W-:Y:S02]  /*34a0*/  PRMT R103, R7, 0x7362, R8 ;  /* 0x0000736207677816 */ /* 0x000fe40000000008 */
[----:B------:R-:W-:-:S02]  /*34b0*/  SHF.R.U64 R0, R96, 0x3, R97 ;  /* 0x0000000360007819 */ /* 0x000fc40000001261 */
[----:B------:R-:W-:Y:S01]  /*34c0*/  WARPGROUP.ARRIVE ;  /* 0x00000000000079c5 */ /* 0x000fe20000000000 */
[----:B------:R-:W-:Y:S02]  /*34d0*/  ISETP.NE.AND P6, PT, R111, 0x3, PT ;  /* 0x000000036f00780c */ /* 0x000fe40003fc5270 */
[----:B------:R-:W-:-:S03]  /*34e0*/  IADD3 R0, R91, UR43, R0 ;  /* 0x0000002b5b007c10 */ /* 0x000fc6000fffe000 */
[----:B------:R-:W-:Y:S01]  /*34f0*/  IGMMA.64x128x32.S8.S8 R24, R100, gdesc[UR4], R24, gsb0 ;  /* 0x0360000464187df1 */ /* 0x000fe20008041018 */
[----:B------:R-:W-:Y:S02]  /*3500*/  R2UR UR6, R104 ;  /* 0x00000000680672ca */ /* 0x000fe400000e0000 */
[----:B------:R-:W-:Y:S01]  /*3510*/  R2UR UR7, R105 ;  /* 0x00000000690772ca */ /* 0x000fe200000e0000 */
        /* <DEDUP_REMOVED lines=28> */
[----:B------:R-:W-:-:S04]  /*36e0*/  PRMT R103, R8, 0x7362, R9 ;  /* 0x0000736208677816 */ /* 0x000fc80000000009 */
[----:B------:R-:W-:-:S06]  /*36f0*/  WARPGROUP.ARRIVE ;  /* 0x00000000000079c5 */ /* 0x000fcc0000000000 */
[----:B------:R-:W-:Y:S03]  /*3700*/  IGMMA.64x128x32.S8.S8 R24, R100, gdesc[UR4], R24, gsb0 ;  /* 0x0360000464187df1 */ /* 0x000fe60008041018 */
[----:B------:R-:W-:Y:S02]  /*3710*/  WARPGROUP.DEPBAR.LE gsb0, 0x0 ;  /* 0x00008000000079c5 */ /* 0x000fe40000010000 */
[----:B------:R-:W-:Y:S05]  /*3720*/  @!P6 BRA `(.L_x_42) ;  /* 0x000000000004e947 */ /* 0x000fea0003800000 */
[----:B------:R-:W-:Y:S01]  /*3730*/  BPT.TRAP 0x1 ;  /* 0x000000040000795c */ /* 0x000fe20000300000 */
.L_x_42:
[----:B------:R-:W-:Y:S01]  /*3740*/  ULEA UR4, UR36, UR43, 0x3 ;  /* 0x0000002b24047291 */ /* 0x000fe2000f8e183f */
[----:B------:R-:W-:-:S03]  /*3750*/  ISETP.GT.U32.AND P0, PT, R19, 0x1, PT ;  /* 0x000000011300780c */ /* 0x000fc60003f04070 */
[----:B------:R-:W-:-:S04]  /*3760*/  UIADD3 UR4, UR4, 0x48, URZ ;  /* 0x0000004804047890 */ /* 0x000fc8000fffe03f */
[----:B------:R-:W-:-:S09]  /*3770*/  UPRMT UR4, URZ, 0x654, UR4 ;  /* 0x000006543f047896 */ /* 0x000fd20008000004 */
[----:B------:R-:W-:Y:S01]  /*3780*/  SYNCS.ARRIVE.TRANS64.RED.A1T0 RZ, [UR4], RZ ;  /* 0x000000ffffff79a7 */ /* 0x000fe20008100404 */
[----:B------:R-:W-:Y:S05]  /*3790*/  @P0 BRA `(.L_x_43) ;  /* 0x0000000000040947 */ /* 0x000fea0003800000 */
[----:B------:R-:W-:Y:S01]  /*37a0*/  BPT.TRAP 0x1 ;  /* 0x000000040000795c */ /* 0x000fe20000300000 */
.L_x_43:
[----:B------:R-:W-:-:S04]  /*37b0*/  UIADD3 UR36, UR36, 0x1, URZ ;  /* 0x0000000124247890 */ /* 0x000fc8000fffe03f */
[----:B------:R-:W-:-:S04]  /*37c0*/  UISETP.NE.AND UP0, UPT, UR36, 0x9, UPT ;  /* 0x000000092400788c */ /* 0x000fc8000bf05270 */
[----:B------:R-:W-:Y:S01]  /*37d0*/  USEL UR36, UR36, URZ, UP0 ;  /* 0x0000003f24247287 */ /* 0x000fe20008000000 */
[----:B------:R-:W-:Y:S11]  /*37e0*/  @!P6 BRA `(.L_x_44) ;  /* 0x000000000004e947 */ /* 0x000ff60003800000 */
[----:B------:R-:W-:Y:S01]  /*37f0*/  BPT.TRAP 0x1 ;  /* 0x000000040000795c */ /* 0x000fe20000300000 */
.L_x_44:
[----:B------:R-:W-:Y:S01]  /*3800*/  ISETP.NE.AND P0, PT, R114, RZ, PT ;  /* 0x000000ff7200720c */ /* 0x000fe20003f05270 */
[----:B------:R-:W-:Y:S01]  /*3810*/  IMAD.SHL.U32 R100, R109, 0x4000, RZ ;  /* 0x000040006d647824 */ /* 0x000fe200078e00ff */
[----:B------:R-:W-:Y:S03]  /*3820*/  BSSY B0, `(.L_x_45) ;  /* 0x000000c000007945 */ /* 0x000fe60003800000 */
[----:B------:R-:W-:-:S03]  /*3830*/  IMAD.WIDE R96, R100, 0x4, RZ ;  /* 0x0000000464607825 */ /* 0x000fc600078e02ff */
[----:B------:R-:W-:-:S04]  /*3840*/  LOP3.LUT R99, R96, R90, RZ, 0xfc, !PT ;  /* 0x0000005a60637212 */ /* 0x000fc800078efcff */
[----:B------:R-:W-:Y:S01]  /*3850*/  LOP3.LUT P1, RZ, R99, 0x4, RZ, 0xc0, !PT ;  /* 0x0000000463ff7812 */ /* 0x000fe2000782c0ff */
[----:B------:R-:W-:-:S12]  /*3860*/  @P0 BRA `(.L_x_46) ;  /* 0x00000000001c0947 */ /* 0x000fd80003800000 */
[----:B------:R-:W-:Y:S01]  /*3870*/  VIADD R0, R112, 0x1 ;  /* 0x0000000170007836 */ /* 0x000fe20000000000 */
[----:B------:R-:W-:-:S04]  /*3880*/  SHF.L.U32 R3, R108, 0x1f, RZ ;  /* 0x0000001f6c037819 */ /* 0x000fc800000006ff */
[----:B------:R-:W-:-:S04]  /*3890*/  ISETP.NE.AND P0, PT, R0, 0x9, PT ;  /* 0x000000090000780c */ /* 0x000fc80003f05270 */
[----:B------:R-:W-:-:S04]  /*38a0*/  SEL R0, R0, RZ, P0 ;  /* 0x000000ff00007207 */ /* 0x000fc80000000000 */
[----:B------:R-:W-:-:S04]  /*38b0*/  LEA R0, R0, UR43, 0x3 ;  /* 0x0000002b00007c11 */ /* 0x000fc8000f8e18ff */
[----:B------:R-:W0:Y:S02]  /*38c0*/  SYNCS.PHASECHK.TRANS64.TRYWAIT P0, [R0+URZ], R3 ;  /* 0x00000003000075a7 */ /* 0x000e24000800017f */
[----:B0-----:R-:W-:Y:S05]  /*38d0*/  @!P0 BRA `(.L_x_47) ;  /* 0x0000006800708947 */ /* 0x001fea0003800000 */
.L_x_46:
[----:B------:R-:W-:Y:S05]  /*38e0*/  BSYNC B0 ;  /* 0x0000000000007941 */ /* 0x000fea0003800000 */
.L_x_45:
[----:B------:R-:W-:Y:S04]  /*38f0*/  BSSY B6, `(.L_x_48) ;  /* 0x0000012000067945 */ /* 0x000fe80003800000 */
        /* <DEDUP_REMOVED lines=17> */
.L_x_49:
[----:B------:R-:W-:Y:S05]  /*3a10*/  BSYNC B6 ;  /* 0x0000000000067941 */ /* 0x000fea0003800000 */
.L_x_48:
[----:B0-----:R-:W-:Y:S01]  /*3a20*/  SHF.R.U64 R0, R99, 0x3, R97 ;  /* 0x0000000363007819 */ /* 0x001fe20000001261 */
[----:B------:R-:W-:Y:S01]  /*3a30*/  IMAD.IADD R97, R94, 0x1, R100 ;  /* 0x000000015e617824 */ /* 0x000fe200078e0264 */
[----:B------:R-:W-:Y:S01]  /*3a40*/  BSSY B6, `(.L_x_50) ;  /* 0x000001c000067945 */ /* 0x000fe20003800000 */
[----:B------:R-:W-:Y:S01]  /*3a50*/  IMAD.MOV.U32 R4, RZ, RZ, R90 ;  /* 0x000000ffff047224 */ /* 0x000fe200078e005a */
[----:B------:R-:W-:Y:S01]  /*3a60*/  IADD3 R0, R91, UR43, R0 ;  /* 0x0000002b5b007c10 */ /* 0x000fe2000fffe000 */
[----:B------:R-:W-:-:S04]  /*3a70*/  IMAD.MOV.U32 R5, RZ, RZ, RZ ;  /* 0x000000ffff057224 */ /* 0x000fc800078e00ff */
[----:B------:R-:W-:Y:S01]  /*3a80*/  LDS.U16 R3, [R0+0x200] ;  /* 0x0002000000037984 */ /* 0x000fe20000000400 */
[----:B------:R-:W-:-:S03]  /*3a90*/  IMAD.WIDE R96, R97, 0x4, R4 ;  /* 0x0000000461607825 */ /* 0x000fc600078e0204 */
[----:B------:R-:W0:Y:S01]  /*3aa0*/  LDS.U16 R6, [R0] ;  /* 0x0000000000067984 */ /* 0x000e220000000400 */
[----:B------:R-:W-:-:S03]  /*3ab0*/  LOP3.LUT P0, RZ, R96, 0x4, RZ, 0xc0, !PT ;  /* 0x0000000460ff7812 */ /* 0x000fc6000780c0ff */
[----:B------:R1:W3:Y:S04]  /*3ac0*/  LDS.U16 R99, [R0+0x8] ;  /* 0x0000080000637984 */ /* 0x0002e80000000400 */
[----:B------:R1:W4:Y:S01]  /*3ad0*/  LDS.U16 R102, [R0+0x208] ;  /* 0x0002080000667984 */ /* 0x0003220000000400 */
[----:B0-----:R-:W-:-:S05]  /*3ae0*/  PRMT R98, R6, 0x5410, R3 ;  /* 0x0000541006627816 */ /* 0x001fca0000000003 */
        /* <DEDUP_REMOVED lines=17> */
.L_x_51:
[----:B------:R-:W-:Y:S05]  /*3c00*/  BSYNC B6 ;  /* 0x0000000000067941 */ /* 0x000fea0003800000 */
.L_x_50:
[----:B------:R-:W-:Y:S01]  /*3c10*/  SHF.R.U64 R0, R96, 0x3, R97 ;  /* 0x0000000360007819 */ /* 0x000fe20000001261 */
[C---:B------:R-:W-:Y:S01]  /*3c20*/  IMAD.SHL.U32 R4, R98.reuse, 0x10, RZ ;  /* 0x0000001062047824 */ /* 0x040fe200078e00ff */
[----:B------:R-:W-:Y:S01]  /*3c30*/  LOP3.LUT R8, R98, 0xf0f0f0f0, RZ, 0xc0, !PT ;  /* 0xf0f0f0f062087812 */ /* 0x000fe200078ec0ff */
[----:B------:R-:W-:Y:S01]  /*3c40*/  IMAD.MOV.U32 R112, RZ, RZ, R109 ;  /* 0x000000ffff707224 */ /* 0x000fe200078e006d */
[----:B------:R-:W-:Y:S02]  /*3c50*/  IADD3 R0, R91, UR43, R0 ;  /* 0x0000002b5b007c10 */ /* 0x000fe4000fffe000 */
[----:B------:R-:W-:Y:S02]  /*3c60*/  LOP3.LUT R4, R4, 0xf0f0f0f0, RZ, 0xc0, !PT ;  /* 0xf0f0f0f004047812 */ /* 0x000fe400078ec0ff */
[C---:B------:R-:W-:Y:S01]  /*3c70*/  ISETP.GT.AND P0, PT, R107.reuse, 0x2, PT ;  /* 0x000000026b00780c */ /* 0x040fe20003f04270 */
[----:B------:R-:W-:Y:S01]  /*3c80*/  LDS.U16 R106, [R0+0x200] ;  /* 0x00020000006a7984 */ /* 0x000fe20000000400 */
[----:B------:R-:W-:Y:S01]  /*3c90*/  PRMT R7, R8, 0xba98, R8 ;  /* 0x0000ba9808077816 */ /* 0x000fe20000000008 */
[----:B------:R-:W-:-:S02]  /*3ca0*/  VIADD R107, R107, 0xffffffff ;  /* 0xffffffff6b6b7836 */ /* 0x000fc40000000000 */
[----:B------:R-:W0:Y:S01]  /*3cb0*/  LDS.U16 R3, [R0] ;  /* 0x0000000000037984 */ /* 0x000e220000000400 */
[----:B------:R-:W-:-:S03]  /*3cc0*/  LOP3.LUT R9, R7, 0xf0f0f0f0, RZ, 0xc0, !PT ;  /* 0xf0f0f0f007097812 */ /* 0x000fc600078ec0ff */
[----:B------:R-:W-:Y:S01]  /*3cd0*/  LDS.U16 R110, [R0+0x208] ;  /* 0x00020800006e7984 */ /* 0x000fe20000000400 */
[----:B------:R-:W-:-:S03]  /*3ce0*/  LEA.HI R8, R8, R9, RZ, 0x1c ;  /* 0x0000000908087211 */ /* 0x000fc600078fe0ff */
        /* <DEDUP_REMOVED lines=20> */
[----:B------:R-:W-:Y:S06]  /*3e30*/  @P0 BRA `(.L_x_52) ;  /* 0xffffffec00900947 */ /* 0x000fec000383ffff */
.L_x_38:
[----:B------:R-:W-:Y:S01]  /*3e40*/  IMAD.MOV.U32 R105, RZ, RZ, 0x40000040 ;  /* 0x40000040ff697424 */ /* 0x000fe200078e00ff */
[----:B------:R-:W-:Y:S01]  /*3e50*/  LEA R104, R109, UR44, 0xa ;  /* 0x0000002c6d687c11 */ /* 0x000fe2000f8e50ff */
[----:B------:R-:W-:Y:S05]  /*3e60*/  WARPSYNC.ALL ;  /* 0x0000000000007948 */ /* 0x000fea0003800000 */
[----:B------:R-:W-:Y:S01]  /*3e70*/  R2UR UR6, R104 ;  /* 0x00000000680672ca */ /* 0x000fe200000e0000 */
[----:B------:R-:W-:Y:S01]  /*3e80*/  WARPGROUP.ARRIVE ;  /* 0x00000000000079c5 */ /* 0x000fe20000000000 */
[----:B------:R-:W-:Y:S01]  /*3e90*/  R2UR UR7, R105 ;  /* 0x00000000690772ca */ /* 0x000fe200000e0000 */
[----:B------:R-:W-:-:S02]  /*3ea0*/  IMAD.IADD R95, R95, 0x1, R100 ;  /* 0x000000015f5f7824 */ /* 0x000fc400078e0264 */
[----:B------:R-:W-:Y:S02]  /*3eb0*/  IMAD.MOV.U32 R4, RZ, RZ, R90 ;  /* 0x000000ffff047224 */ /* 0x000fe400078e005a */
[----:B------:R-:W-:-:S08]  /*3ec0*/  IMAD.MOV.U32 R5, RZ, RZ, RZ ;  /* 0x000000ffff057224 */ /* 0x000fd000078e00ff */
[----:B------:R-:W-:Y:S03]  /*3ed0*/  IGMMA.64x128x32.S8.S8 R24, R96, gdesc[UR4], R24, gsb0 ;  /* 0x0360000460187df1 */ /* 0x000fe60008041018 */
[----:B------:R-:W-:Y:S02]  /*3ee0*/  WARPGROUP.DEPBAR.LE gsb0, 0x0 ;  /* 0x00008000000079c5 */ /* 0x000fe40000010000 */
[----:B------:R-:W-:-:S03]  /*3ef0*/  IMAD.WIDE R96, R95, 0x4, R4 ;  /* 0x000000045f607825 */ /* 0x000fc600078e0204 */
        /* <DEDUP_REMOVED lines=18> */
.L_x_53:
        /* <DEDUP_REMOVED lines=9> */
[----:B------:R-:W-:Y:S01]  /*40b0*/  R2UR UR6, R4 ;  /* 0x00000000040672ca */ /* 0x000fe200000e0000 */
[----:B------:R-:W-:Y:S01]  /*40c0*/  IMAD.IADD R95, R94, 0x1, R95 ;  /* 0x000000015e5f7824 */ /* 0x000fe200078e025f */
[----:B------:R-:W-:-:S02]  /*40d0*/  PRMT R4, R106, 0xba98, R106 ;  /* 0x0000ba986a047816 */ /* 0x000fc4000000006a */
        /* <DEDUP_REMOVED lines=12> */
[----:B------:R-:W-:Y:S01]  /*41a0*/  LEA.HI R110, R110, R9, RZ, 0x1c ;  /* 0x000000096e6e7211 */ /* 0x000fe200078fe0ff */
[----:B------:R-:W-:Y:S01]  /*41b0*/  IMAD.WIDE R94, R95, 0x4, R4 ;  /* 0x000000045f5e7825 */ /* 0x000fe200078e0204 */
[----:B------:R-:W-:-:S02]  /*41c0*/  LEA.HI R7, R6, R7, RZ, 0x1c ;  /* 0x0000000706077211 */ /* 0x000fc400078fe0ff */
[C-C-:B------:R-:W-:Y:S02]  /*41d0*/  PRMT R100, R3.reuse, 0x5140, R106.reuse ;  /* 0x0000514003647816 */ /* 0x140fe4000000006a */
[----:B------:R-:W-:Y:S02]  /*41e0*/  PRMT R101, R3, 0x7362, R106 ;  /* 0x0000736203657816 */ /* 0x000fe4000000006a */
[C-C-:B------:R-:W-:Y:S02]  /*41f0*/  PRMT R102, R7.reuse, 0x5140, R110.reuse ;  /* 0x0000514007667816 */ /* 0x140fe4000000006e */
[----:B------:R-:W-:Y:S02]  /*4200*/  PRMT R103, R7, 0x7362, R110 ;  /* 0x0000736207677816 */ /* 0x000fe4000000006e */
[----:B------:R-:W-:Y:S02]  /*4210*/  SHF.R.U64 R0, R96, 0x3, R97 ;  /* 0x0000000360007819 */ /* 0x000fe40000001261 */
[----:B------:R-:W-:Y:S01]  /*4220*/  WARPGROUP.ARRIVE ;  /* 0x00000000000079c5 */ /* 0x000fe20000000000 */
[----:B------:R-:W-:-:S02]  /*4230*/  LOP3.LUT P0, RZ, R94, 0x4, RZ, 0xc0, !PT ;  /* 0x000000045eff7812 */ /* 0x000fc4000780c0ff */
[----:B------:R-:W-:-:S03]  /*4240*/  IADD3 R0, R91, UR43, R0 ;  /* 0x0000002b5b007c10 */ /* 0x000fc6000fffe000 */
[----:B------:R-:W-:Y:S03]  /*4250*/  IGMMA.64x128x32.S8.S8 R24, R100, gdesc[UR4], R24, gsb0 ;  /* 0x0360000464187df1 */ /* 0x000fe60008041018 */
        /* <DEDUP_REMOVED lines=23> */
.L_x_54:
        /* <DEDUP_REMOVED lines=71> */
.L_x_55:
[----:B------:R-:W-:Y:S01]  /*4840*/  ULEA UR4, UR36, UR43, 0x3 ;  /* 0x0000002b24047291 */ /* 0x000fe2000f8e183f */
[----:B------:R-:W-:-:S03]  /*4850*/  ISETP.GT.U32.AND P0, PT, R19, 0x1, PT ;  /* 0x000000011300780c */ /* 0x000fc60003f04070 */
[----:B------:R-:W-:-:S04]  /*4860*/  UIADD3 UR4, UR4, 0x48, URZ ;  /* 0x0000004804047890 */ /* 0x000fc8000fffe03f */
[----:B------:R-:W-:-:S09]  /*4870*/  UPRMT UR4, URZ, 0x654, UR4 ;  /* 0x000006543f047896 */ /* 0x000fd20008000004 */
[----:B------:R-:W-:Y:S01]  /*4880*/  SYNCS.ARRIVE.TRANS64.RED.A1T0 RZ, [UR4], RZ ;  /* 0x000000ffffff79a7 */ /* 0x000fe20008100404 */
[----:B------:R-:W-:Y:S05]  /*4890*/  @P0 BRA `(.L_x_37) ;  /* 0x0000000000040947 */ /* 0x000fea0003800000 */
[----:B------:R-:W-:Y:S01]  /*48a0*/  BPT.TRAP 0x1 ;  /* 0x000000040000795c */ /* 0x000fe20000300000 */
.L_x_37:
[----:B------:R-:W-:-:S13]  /*48b0*/  ISETP.NE.AND P0, PT, R111, 0x3, PT ;  /* 0x000000036f00780c */ /* 0x000fda0003f05270 */
[----:B------:R-:W-:Y:S05]  /*48c0*/  @!P0 BRA `(.L_x_56) ;  /* 0x0000000000048947 */ /* 0x000fea0003800000 */
[----:B------:R-:W-:Y:S01]  /*48d0*/  BPT.TRAP 0x1 ;  /* 0x000000040000795c */ /* 0x000fe20000300000 */
.L_x_56:
[----:B------:R-:W-:Y:S01]  /*48e0*/  UIADD3 UR41, UR42, UR41, URZ ;  /* 0x000000292a297290 */ /* 0x000fe2000fffe03f */
[----:B------:R-:W-:-:S03]  /*48f0*/  ISETP.GT.U32.AND P0, PT, R19, 0x1, PT ;  /* 0x000000011300780c */ /* 0x000fc60003f04070 */
[----:B------:R-:W-:-:S04]  /*4900*/  UIADD3 UR6, UR41, -0x1, URZ ;  /* 0xffffffff29067890 */ /* 0x000fc8000fffe03f */
[----:B------:R-:W-:-:S04]  /*4910*/  UIMAD.WIDE.U32 UR4, UR6, 0x38e38e39, URZ ;  /* 0x38e38e39060478a5 */ /* 0x000fc8000f8e003f */
[----:B------:R-:W-:-:S04]  /*4920*/  USHF.R.U32.HI UR4, URZ, 0x1, UR5 ;  /* 0x000000013f047899 */ /* 0x000fc80008011605 */
[----:B------:R-:W-:-:S04]  /*4930*/  UIMAD UR6, UR4, -0x9, UR6 ;  /* 0xfffffff7040678a4 */ /* 0x000fc8000f8e0206 */
[----:B------:R-:W-:-:S04]  /*4940*/  ULEA UR6, UR6, UR43, 0x3 ;  /* 0x0000002b06067291 */ /* 0x000fc8000f8e183f */
[----:B------:R-:W-:-:S04]  /*4950*/  UIADD3 UR6, UR6, 0x48, URZ ;  /* 0x0000004806067890 */ /* 0x000fc8000fffe03f */
[----:B------:R-:W-:-:S09]  /*4960*/  UPRMT UR6, URZ, 0x654, UR6 ;  /* 0x000006543f067896 */ /* 0x000fd20008000006 */
[----:B------:R-:W-:Y:S01]  /*4970*/  SYNCS.ARRIVE.TRANS64.RED.A1T0 RZ, [UR6], RZ ;  /* 0x000000ffffff79a7 */ /* 0x000fe20008100406 */
[----:B------:R-:W-:Y:S05]  /*4980*/  @P0 BRA `(.L_x_57) ;  /* 0x0000000000040947 */ /* 0x000fea0003800000 */
[----:B------:R-:W-:Y:S01]  /*4990*/  BPT.TRAP 0x1 ;  /* 0x000000040000795c */ /* 0x000fe20000300000 */
.L_x_57:
[----:B------:R-:W0:Y:S01]  /*49a0*/  LDC R9, c[0x0][0x288] ;  /* 0x0000a200ff097b82 */ /* 0x000e220000000800 */
[--C-:B------:R-:W-:Y:S01]  /*49b0*/  SHF.R.U32.HI R0, RZ, 0x2, R18.reuse ;  /* 0x00000002ff007819 */ /* 0x100fe20000011612 */
[----:B------:R-:W-:Y:S01]  /*49c0*/  IMAD.SHL.U32 R23, R23, 0x80, RZ ;  /* 0x0000008017177824 */ /* 0x000fe200078e00ff */
[C---:B------:R-:W-:Y:S01]  /*49d0*/  LOP3.LUT R4, R18.reuse, 0x60, RZ, 0xc0, !PT ;  /* 0x0000006012047812 */ /* 0x040fe200078ec0ff */
[----:B------:R-:W-:Y:S01]  /*49e0*/  UISETP.GT.U32.AND UP0, UPT, UR41, 0x8, UPT ;  /* 0x000000082900788c */ /* 0x000fe2000bf04070 */
[----:B------:R-:W-:Y:S01]  /*49f0*/  SHF.R.U32.HI R5, RZ, 0x7, R18 ;  /* 0x00000007ff057819 */ /* 0x000fe20000011612 */
[----:B------:R-:W-:Y:S01]  /*4a00*/  IMAD.SHL.U32 R8, R18, 0x2, RZ ;  /* 0x0000000212087824 */ /* 0x000fe200078e00ff */
[----:B------:R-:W-:Y:S01]  /*4a10*/  LOP3.LUT R3, R0, 0x7, RZ, 0xc0, !PT ;  /* 0x0000000700037812 */ /* 0x000fe200078ec0ff */
[----:B------:R-:W-:Y:S01]  /*4a20*/  ULDC UR7, c[0x0][0x284] ;  /* 0x0000a10000077ab9 */ /* 0x000fe20000000800 */
[----:B------:R-:W-:Y:S01]  /*4a30*/  SHF.R.U32.HI R6, RZ, 0x1, R4 ;  /* 0x00000001ff067819 */ /* 0x000fe20000011604 */
[----:B------:R-:W-:Y:S01]  /*4a40*/  UISETP.LT.U32.AND UP0, UPT, UR42, 0x9, UP0 ;  /* 0x000000092a00788c */ /* 0x000fe20008701070 */
[----:B------:R-:W-:Y:S01]  /*4a50*/  LOP3.LUT R0, R5, 0x1, RZ, 0xc0, !PT ;  /* 0x0000000105007812 */ /* 0x000fe200078ec0ff */
[----:B------:R-:W-:Y:S01]  /*4a60*/  UISETP.GE.U32.AND UP1, UPT, UR42, 0x9, UPT ;  /* 0x000000092a00788c */ /* 0x000fe2000bf26070 */
[----:B------:R-:W-:Y:S01]  /*4a70*/  IADD3 R5, RZ, -R6, -R3 ;  /* 0x80000006ff057210 */ /* 0x000fe20007ffe803 */
[----:B------:R-:W-:Y:S01]  /*4a80*/  UIMAD.WIDE.U32 UR4, UR41, 0x38e38e39, URZ ;  /* 0x38e38e39290478a5 */ /* 0x000fe2000f8e003f */
[----:B------:R-:W-:Y:S01]  /*4a90*/  SHF.R.S32.HI R14, RZ, 0x1f, R22 ;  /* 0x0000001fff0e7819 */ /* 0x000fe20000011416 */
[C---:B------:R-:W-:Y:S01]  /*4aa0*/  IMAD.SHL.U32 R4, R0.reuse, 0x40, RZ ;  /* 0x0000004000047824 */ /* 0x040fe200078e00ff */
[C---:B------:R-:W-:Y:S01]  /*4ab0*/  LOP3.LUT R8, R23.reuse, 0x6, R8, 0xf8, !PT ;  /* 0x0000000617087812 */ /* 0x040fe200078ef808 */
[----:B------:R-:W-:Y:S01]  /*4ac0*/  IMAD R7, R0, -0x40, R5 ;  /* 0xffffffc000077824 */ /* 0x000fe200078e0205 */
[----:B------:R-:W-:Y:S01]  /*4ad0*/  LOP3.LUT R0, R18, 0x3, RZ, 0xc0, !PT ;  /* 0x0000000312007812 */ /* 0x000fe200078ec0ff */
[----:B------:R-:W-:Y:S01]  /*4ae0*/  ULDC.64 UR8, c[0x0][0x7d0] ;  /* 0x0001f40000087ab9 */ /* 0x000fe20000000a00 */
[----:B------:R-:W-:Y:S01]  /*4af0*/  USEL UR6, URZ, 0x1, !UP0 ;  /* 0x000000013f067887 */ /* 0x000fe2000c000000 */
[----:B------:R-:W-:Y:S01]  /*4b00*/  IMAD R5, R14, UR8, RZ ;  /* 0x000000080e057c24 */ /* 0x000fe2000f8e02ff */
[----:B------:R-:W-:Y:S01]  /*4b10*/  USHF.R.U32.HI UR4, URZ, 0x1, UR5 ;  /* 0x000000013f047899 */ /* 0x000fe20008011605 */
[----:B0-----:R-:W-:Y:S01]  /*4b20*/  IMAD R12, R0, -0x2, R9 ;  /* 0xfffffffe000c7824 */ /* 0x001fe200078e0209 */
[----:B------:R-:W-:Y:S01]  /*4b30*/  ISETP.GE.AND P0, PT, R23, R9, PT ;  /* 0x000000091700720c */ /* 0x000fe20003f06270 */
[----:B------:R-:W-:Y:S01]  /*4b40*/  IMAD.SHL.U32 R0, R88, 0x80, RZ ;  /* 0x0000008058007824 */ /* 0x000fe200078e00ff */
[--C-:B------:R-:W-:Y:S01]  /*4b50*/  SHF.R.S32.HI R9, RZ, 0x1f, R8.reuse ;  /* 0x0000001fff097819 */ /* 0x100fe20000011408 */
[----:B------:R-:W-:Y:S01]  /*4b60*/  ULOP3.LUT UR40, UR40, UR6, URZ, 0x3c, !UPT ;  /* 0x0000000628287292 */ /* 0x000fe2000f8e3c3f */
[----:B------:R-:W-:Y:S01]  /*4b70*/  LOP3.LUT R3, R4, 0x40, R3, 0xe2, !PT ;  /* 0x0000004004037812 */ /* 0x000fe200078ee203 */
[----:B------:R-:W-:Y:S01]  /*4b80*/  IMAD.WIDE R10, R88, 0x80, RZ ;  /* 0x00000080580a7825 */ /* 0x000fe200078e02ff */
[C---:B------:R-:W-:Y:S01]  /*4b90*/  ISETP.GE.OR P0, PT, R0.reuse, UR7, P0 ;  /* 0x0000000700007c0c */ /* 0x040fe20008706670 */
[----:B------:R-:W-:Y:S01]  /*4ba0*/  UIMAD UR41, UR4, -0x9, UR41 ;  /* 0xfffffff7042978a4 */ /* 0x000fe2000f8e0229 */
[----:B------:R-:W-:Y:S01]  /*4bb0*/  IADD3 R20, -R0, UR7, R7 ;  /* 0x0000000700147c10 */ /* 0x000fe2000fffe107 */
[C---:B------:R-:W-:Y:S01]  /*4bc0*/  IMAD R13, R22.reuse, UR9, R5 ;  /* 0x00000009160d7c24 */ /* 0x040fe2000f8e0205 */
[----:B------:R-:W-:Y:S01]  /*4bd0*/  @UP1 ULOP3.LUT UR40, UR40, 0x1, UR4, 0x78, !UPT ;  /* 0x0000000128281892 */ /* 0x000fe2000f8e7804 */
[----:B------:R-:W-:Y:S01]  /*4be0*/  IMAD.WIDE.U32 R4, R22, UR8, R8 ;  /* 0x0000000816047c25 */ /* 0x000fe2000f8e0008 */
[----:B------:R-:W-:-:S03]  /*4bf0*/  LOP3.LUT R99, R10, R3, R6, 0xfe, !PT ;  /* 0x000000030a637212 */ /* 0x000fc600078efe06 */
[----:B------:R-:W-:Y:S02]  /*4c00*/  IMAD.IADD R5, R5, 0x1, R13 ;  /* 0x0000000105057824 */ /* 0x000fe400078e020d */
[----:B------:R-:W-:Y:S02]  /*4c10*/  IMAD.IADD R0, R12, 0x1, -R23 ;  /* 0x000000010c007824 */ /* 0x000fe400078e0a17 */
[----:B------:R-:W-:Y:S01]  /*4c20*/  IMAD.MOV.U32 R88, RZ, RZ, -0x1 ;  /* 0xffffffffff587424 */ /* 0x000fe200078e00ff */
[----:B------:R-:W-:Y:S06]  /*4c30*/  @P0 BRA `(.L_x_58) ;  /* 0x0000003000a00947 */ /* 0x000fec0003800000 */
[----:B------:R-:W0:Y:S01]  /*4c40*/  LDC.64 R12, c[0x0][0x7c8] ;  /* 0x0001f200ff0c7b82 */ /* 0x000e220000000a00 */
[----:B------:R-:W-:Y:S01]  /*4c50*/  ULDC.64 UR4, c[0x0][0x7c0] ;  /* 0x0001f00000047ab9 */ /* 0x000fe20000000a00 */
[----:B------:R-:W-:Y:S01]  /*4c60*/  BSSY B0, `(.L_x_58) ;  /* 0x0000325000007945 */ /* 0x000fe20003800000 */
[-C--:B0-----:R-:W-:Y:S02]  /*4c70*/  IMAD R6, R11, R12.reuse, RZ ;  /* 0x0000000c0b067224 */ /* 0x081fe400078e02ff */
[----:B------:R-:W-:-:S04]  /*4c80*/  IMAD.WIDE.U32 R4, R99, R12, R4 ;  /* 0x0000000c63047225 */ /* 0x000fc800078e0004 */
[----:B------:R-:W-:Y:S01]  /*4c90*/  IMAD R3, R99, R13, R6 ;  /* 0x0000000d63037224 */ /* 0x000fe200078e0206 */
[----:B------:R-:W-:-:S03]  /*4ca0*/  IADD3 R4, P0, R4, UR4, RZ ;  /* 0x0000000404047c10 */ /* 0x000fc6000ff1e0ff */
[----:B------:R-:W-:Y:S01]  /*4cb0*/  IMAD.IADD R3, R5, 0x1, R3 ;  /* 0x0000000105037824 */ /* 0x000fe200078e0203 */
[----:B------:R-:W-:-:S04]  /*4cc0*/  LEA R6, P1, R12, R4, 0x3 ;  /* 0x000000040c067211 */ /* 0x000fc800078218ff */
[----:B------:R-:W-:Y:S02]  /*4cd0*/  IADD3.X R5, R3, UR5, RZ, P0, !PT ;  /* 0x0000000503057c10 */ /* 0x000fe400087fe4ff */
[----:B-----5:R-:W-:Y:S02]  /*4ce0*/  ISETP.NE.AND P0, PT, R92, RZ, PT ;  /* 0x000000ff5c00720c */ /* 0x020fe40003f05270 */
[----:B------:R-:W-:-:S11]  /*4cf0*/  LEA.HI.X R7, R12, R5, R13, 0x3, P1 ;  /* 0x000000050c077211 */ /* 0x000fd600008f1c0d */
[----:B------:R-:W-:Y:S05]  /*4d00*/  @!P0 BRA `(.L_x_59) ;  /* 0x0000002400608947 */ /* 0x000fea0003800000 */
[----:B------:R-:W0:Y:S01]  /*4d10*/  LDC.64 R94, c[0x0][0x7b0] ;  /* 0x0001ec00ff5e7b82 */ /* 0x000e220000000a00 */
[----:B------:R-:W-:Y:S01]  /*4d20*/  ULDC.64 UR4, c[0x0][0x7b8] ;  /* 0x0001ee0000047ab9 */ /* 0x000fe20000000a00 */
[----:B------:R-:W-:Y:S01]  /*4d30*/  ISETP.GE.AND P1, PT, R20, 0x1, PT ;  /* 0x000000011400780c */ /* 0x000fe20003f26270 */
[----:B------:R-:W-:Y:S01]  /*4d40*/  IMAD R3, R14, UR4, RZ ;  /* 0x000000040e037c24 */ /* 0x000fe2000f8e02ff */
[----:B------:R-:W-:Y:S01]  /*4d50*/  BSSY B1, `(.L_x_60) ;  /* 0x000000e000017945 */ /* 0x000fe20003800000 */
[----:B------:R-:W-:Y:S01]  /*4d60*/  IMAD.WIDE.U32 R14, R22, UR4, R8 ;  /* 0x00000004160e7c25 */ /* 0x000fe2000f8e0008 */
[----:B------:R-:W-:Y:S02]  /*4d70*/  ISETP.LT.OR P5, PT, R0, 0x1, !P1 ;  /* 0x000000010000780c */ /* 0x000fe40004fa1670 */
[----:B------:R-:W1:Y:S01]  /*4d80*/  LDC.64 R96, c[0x0][0x7a8] ;  /* 0x0001ea00ff607b82 */ /* 0x000e620000000a00 */
[----:B------:R-:W-:Y:S02]  /*4d90*/  IMAD R3, R22, UR5, R3 ;  /* 0x0000000516037c24 */ /* 0x000fe4000f8e0203 */
[----:B------:R-:W-:-:S02]  /*4da0*/  IMAD.MOV.U32 R12, RZ, RZ, R14 ;  /* 0x000000ffff0c7224 */ /* 0x000fc400078e000e */
[----:B------:R-:W-:Y:S02]  /*4db0*/  IMAD.IADD R13, R15, 0x1, R3 ;  /* 0x000000010f0d7824 */ /* 0x000fe400078e0203 */
[-C--:B0-----:R-:W-:Y:S02]  /*4dc0*/  IMAD R10, R11, R94.reuse, RZ ;  /* 0x0000005e0b0a7224 */ /* 0x081fe400078e02ff */
[----:B------:R-:W-:-:S04]  /*4dd0*/  IMAD.WIDE.U32 R8, R99, R94, R12 ;  /* 0x0000005e63087225 */ /* 0x000fc800078e000c */
[----:B------:R-:W-:Y:S01]  /*4de0*/  IMAD R21, R99, R95, R10 ;  /* 0x0000005f63157224 */ /* 0x000fe200078e020a */
[----:B-1----:R-:W-:-:S04]  /*4df0*/  IADD3 R8, P0, R8, R96, RZ ;  /* 0x0000006008087210 */ /* 0x002fc80007f1e0ff */
[----:B------:R-:W-:Y:S01]  /*4e00*/  IADD3.X R9, R97, R9, R21, P0, !PT ;  /* 0x0000000961097210 */ /* 0x000fe200007fe415 */
[----:B------:R-:W-:Y:S08]  /*4e10*/  @P5 BRA `(.L_x_61) ;  /* 0x0000000000045947 */ /* 0x000ff00003800000 */
[----:B--2---:R0:W5:Y:S02]  /*4e20*/  LDG.E.U8 R93, desc[UR38][R8.64] ;  /* 0x00000026085d7981 */ /* 0x004164000c1e1100 */
.L_x_61:
[----:B------:R-:W-:Y:S05]  /*4e30*/  BSYNC B1 ;  /* 0x0000000000017941 */ /* 0x000fea0003800000 */
.L_x_60:
[----:B-----5:R-:W-:Y:S01]  /*4e40*/  LOP3.LUT R3, R93, 0xffff, RZ, 0xc0, !PT ;  /* 0x0000ffff5d037812 */ /* 0x020fe200078ec0ff */
[----:B------:R-:W-:Y:S01]  /*4e50*/  IMAD.SHL.U32 R10, R94, 0x8, RZ ;  /* 0x000000085e0a7824 */ /* 0x000fe200078e00ff */
[----:B------:R-:W-:Y:S01]  /*4e60*/  ISETP.GE.AND P0, PT, R20, 0x9, PT ;  /* 0x000000091400780c */ /* 0x000fe20003f06270 */
[----:B------:R-:W-:Y:S01]  /*4e70*/  BSSY B1, `(.L_x_62) ;  /* 0x000000e000017945 */ /* 0x000fe20003800000 */
[----:B------:R-:W-:Y:S02]  /*4e80*/  PRMT R3, R3, 0x8880, RZ ;  /* 0x0000888003037816 */ /* 0x000fe400000000ff */
[----:B------:R-:W-:Y:S02]  /*4e90*/  ISETP.LT.OR P2, PT, R0, 0x2, !P1 ;  /* 0x000000020000780c */ /* 0x000fe40004f41670 */
[----:B------:R-:W-:Y:S01]  /*4ea0*/  SHF.L.U64.HI R11, R94, 0x3, R95 ;  /* 0x000000035e0b7819 */ /* 0x000fe2000001025f */
[----:B------:R-:W-:-:S04]  /*4eb0*/  IMAD R20, R3, R92, RZ ;  /* 0x0000005c03147224 */ /* 0x000fc800078e02ff */
[----:B------:R-:W-:Y:S02]  /*4ec0*/  @!P5 IMAD R3, R24, R89, R20 ;  /* 0x000000591803d224 */ /* 0x000fe400078e0214 */
[----:B------:R-:W-:-:S03]  /*4ed0*/  IMAD.WIDE.U32 R10, R99, R94, R10 ;  /* 0x0000005e630a7225 */ /* 0x000fc600078e000a */
[----:B------:R1:W-:Y:S01]  /*4ee0*/  @!P5 STG.E.U8 desc[UR38][R4.64], R3 ;  /* 0x000000030400d986 */ /* 0x0003e2000c101126 */
[----:B------:R-:W-:Y:S01]  /*4ef0*/  IADD3 R10, P3, P4, R14, R96, R10 ;  /* 0x000000600e0a7210 */ /* 0x000fe20007c7e00a */
[----:B------:R-:W-:Y:S01]  /*4f00*/  IMAD.IADD R14, R21, 0x1, R11 ;  /* 0x00000001150e7824 */ /* 0x000fe200078e020b */
[----:B------:R-:W-:Y:S11]  /*4f10*/  @P2 BRA `(.L_x_63) ;  /* 0x00000000000c2947 */ /* 0x000ff60003800000 */
[----:B--2---:R-:W1:Y:S02]  /*4f20*/  LDG.E.U8 R93, desc[UR38][R8.64+0x1] ;  /* 0x00000126085d7981 */ /* 0x004e64000c1e1100 */
[----:B-1----:R-:W-:-:S05]  /*4f30*/  PRMT R3, R93, 0x8880, RZ ;  /* 0x000088805d037816 */ /* 0x002fca00000000ff */
[----:B------:R-:W-:-:S07]  /*4f40*/  IMAD R20, R3, R92, RZ ;  /* 0x0000005c03147224 */ /* 0x000fce00078e02ff */
.L_x_63:
[----:B------:R-:W-:Y:S05]  /*4f50*/  BSYNC B1 ;  /* 0x0000000000017941 */ /* 0x000fea0003800000 */
.L_x_62:
[C---:B------:R-:W-:Y:S01]  /*4f60*/  ISETP.LT.OR P5, PT, R0.reuse, 0x1, !P0 ;  /* 0x000000010000780c */ /* 0x040fe200047a1670 */
[----:B------:R-:W-:Y:S01]  /*4f70*/  @!P2 IMAD R25, R25, R89, R20 ;  /* 0x000000591919a224 */ /* 0x000fe200078e0214 */
[----:B------:R-:W-:Y:S01]  /*4f80*/  BSSY B1, `(.L_x_64) ;  /* 0x000000a000017945 */ /* 0x000fe20003800000 */
[----:B------:R-:W-:Y:S02]  /*4f90*/  IADD3.X R11, R13, R97, R14, P3, P4 ;  /* 0x000000610d0b7210 */ /* 0x000fe40001fe840e */
[C---:B------:R-:W-:Y:S01]  /*4fa0*/  ISETP.LT.OR P3, PT, R0.reuse, 0x2, !P0 ;  /* 0x000000020000780c */ /* 0x040fe20004761670 */
[----:B------:R3:W-:Y:S01]  /*4fb0*/  @!P2 STG.E.U8 desc[UR38][R4.64+0x1], R25 ;  /* 0x000001190400a986 */ /* 0x0007e2000c101126 */
[C---:B------:R-:W-:Y:S02]  /*4fc0*/  ISETP.LT.OR P4, PT, R0.reuse, 0x9, !P1 ;  /* 0x000000090000780c */ /* 0x040fe40004f81670 */
[----:B------:R-:W-:-:S04]  /*4fd0*/  ISETP.LT.OR P2, PT, R0, 0xa, !P1 ;  /* 0x0000000a0000780c */ /* 0x000fc80004f41670 */
[----:B------:R-:W-:Y:S09]  /*4fe0*/  @P5 BRA `(.L_x_65) ;  /* 0x00000000000c5947 */ /* 0x000ff20003800000 */
[----:B--2---:R-:W1:Y:S02]  /*4ff0*/  LDG.E.U8 R93, desc[UR38][R10.64] ;  /* 0x000000260a5d7981 */ /* 0x004e64000c1e1100 */
[----:B-1----:R-:W-:-:S05]  /*5000*/  PRMT R3, R93, 0x8880, RZ ;  /* 0x000088805d037816 */ /* 0x002fca00000000ff */
[----:B------:R-:W-:-:S07]  /*5010*/  IMAD R20, R3, R92, RZ ;  /* 0x0000005c03147224 */ /* 0x000fce00078e02ff */
.L_x_65:
[----:B------:R-:W-:Y:S05]  /*5020*/  BSYNC B1 ;  /* 0x0000000000017941 */ /* 0x000fea0003800000 */
.L_x_64:
[----:B-1----:R-:W-:Y:S01]  /*5030*/  @!P5 IMAD R3, R26, R89, R20 ;  /* 0x000000591a03d224 */ /* 0x002fe200078e0214 */
[----:B------:R-:W-:Y:S04]  /*5040*/  BSSY B1, `(.L_x_66) ;  /* 0x0000006000017945 */ /* 0x000fe80003800000 */
[----:B------:R1:W-:Y:S01]  /*5050*/  @!P5 STG.E.U8 desc[UR38][R6.64], R3 ;  /* 0x000000030600d986 */ /* 0x0003e2000c101126 */
[----:B------:R-:W-:Y:S05]  /*5060*/  @P3 BRA `(.L_x_67) ;  /* 0x00000000000c3947 */ /* 0x000fea0003800000 */
[----:B--2---:R-:W1:Y:S02]  /*5070*/  LDG.E.U8 R93, desc[UR38][R10.64+0x1] ;  /* 0x000001260a5d7981 */ /* 0x004e64000c1e1100 */
[----:B-1----:R-:W-:-:S05]  /*5080*/  PRMT R3, R93, 0x8880, RZ ;  /* 0x000088805d037816 */ /* 0x002fca00000000ff */
[----:B------:R-:W-:-:S07]  /*5090*/  IMAD R20, R3, R92, RZ ;  /* 0x0000005c03147224 */ /* 0x000fce00078e02ff */
.L_x_67:
[----:B------:R-:W-:Y:S05]  /*50a0*/  BSYNC B1 ;  /* 0x0000000000017941 */ /* 0x000fea0003800000 */
.L_x_66:
[----:B------:R-:W-:Y:S01]  /*50b0*/  @!P3 IMAD R27, R27, R89, R20 ;  /* 0x000000591b1bb224 */ /* 0x000fe200078e0214 */
[----:B------:R-:W-:Y:S04]  /*50c0*/  BSSY B1, `(.L_x_68) ;  /* 0x0000006000017945 */ /* 0x000fe80003800000 */
[----:B------:R4:W-:Y:S01]  /*50d0*/  @!P3 STG.E.U8 desc[UR38][R6.64+0x1], R27 ;  /* 0x0000011b0600b986 */ /* 0x0009e2000c101126 */
[----:B------:R-:W-:Y:S05]  /*50e0*/  @P4 BRA `(.L_x_69) ;  /* 0x00000000000c4947 */ /* 0x000fea0003800000 */
[----:B--2---:R-:W1:Y:S02]  /*50f0*/  LDG.E.U8 R93, desc[UR38][R8.64+0x8] ;  /* 0x00000826085d7981 */ /* 0x004e64000c1e1100 */
[----:B-1----:R-:W-:-:S05]  /*5100*/  PRMT R3, R93, 0x8880, RZ ;  /* 0x000088805d037816 */ /* 0x002fca00000000ff */
[----:B------:R-:W-:-:S07]  /*5110*/  IMAD R20, R3, R92, RZ ;  /* 0x0000005c03147224 */ /* 0x000fce00078e02ff */
.L_x_69:
[----:B------:R-:W-:Y:S05]  /*5120*/  BSYNC B1 ;  /* 0x0000000000017941 */ /* 0x000fea0003800000 */
.L_x_68:
[----:B-1----:R-:W-:Y:S01]  /*5130*/  @!P4 IMAD R3, R28, R89, R20 ;  /* 0x000000591c03c224 */ /* 0x002fe200078e0214 */
[----:B------:R-:W-:Y:S04]  /*5140*/  BSSY B1, `(.L_x_70) ;  /* 0x0000006000017945 */ /* 0x000fe80003800000 */
[----:B------:R1:W-:Y:S01]  /*5150*/  @!P4 STG.E.U8 desc[UR38][R4.64+0x8], R3 ;  /* 0x000008030400c986 */ /* 0x0003e2000c101126 */
[----:B------:R-:W-:Y:S05]  /*5160*/  @P2 BRA `(.L_x_71) ;  /* 0x00000000000c2947 */ /* 0x000fea0003800000 */
[----:B--2---:R-:W1:Y:S02]  /*5170*/  LDG.E.U8 R93, desc[UR38][R8.64+0x9] ;  /* 0x00000926085d7981 */ /* 0x004e64000c1e1100 */
[----:B-1----:R-:W-:-:S05]  /*5180*/  PRMT R3, R93, 0x8880, RZ ;  /* 0x000088805d037816 */ /* 0x002fca00000000ff */
[----:B------:R-:W-:-:S07]  /*5190*/  IMAD R20, R3, R92, RZ ;  /* 0x0000005c03147224 */ /* 0x000fce00078e02ff */
.L_x_71:
[----:B------:R-:W-:Y:S05]  /*51a0*/  BSYNC B1 ;  /* 0x0000000000017941 */ /* 0x000fea0003800000 */
.L_x_70:
[C---:B------:R-:W-:Y:S01]  /*51b0*/  ISETP.LT.OR P4, PT, R0.reuse, 0x9, !P0 ;  /* 0x000000090000780c */ /* 0x040fe20004781670 */
[----:B------:R-:W-:Y:S01]  /*51c0*/  @!P2 IMAD R29, R29, R89, R20 ;  /* 0x000000591d1da224 */ /* 0x000fe200078e0214 */
[----:B------:R-:W-:Y:S01]  /*51d0*/  BSSY B1, `(.L_x_72) ;  /* 0x0000009000017945 */ /* 0x000fe20003800000 */
[C---:B------:R-:W-:Y:S02]  /*51e0*/  ISETP.LT.OR P3, PT, R0.reuse, 0xa, !P0 ;  /* 0x0000000a0000780c */ /* 0x040fe40004761670 */
[C---:B------:R-:W-:Y:S01]  /*51f0*/  ISETP.LT.OR P5, PT, R0.reuse, 0x11, !P1 ;  /* 0x000000110000780c */ /* 0x040fe20004fa1670 */
[----:B------:R0:W-:Y:S01]  /*5200*/  @!P2 STG.E.U8 desc[UR38][R4.64+0x9], R29 ;  /* 0x0000091d0400a986 */ /* 0x0001e2000c101126 */
[----:B------:R-:W-:-:S06]  /*5210*/  ISETP.LT.OR P2, PT, R0, 0x12, !P1 ;  /* 0x000000120000780c */ /* 0x000fcc0004f41670 */
[----:B------:R-:W-:Y:S07]  /*5220*/  @P4 BRA `(.L_x_73) ;  /* 0x00000000000c4947 */ /* 0x000fee0003800000 */
[----:B--2---:R-:W1:Y:S02]  /*5230*/  LDG.E.U8 R93, desc[UR38][R10.64+0x8] ;  /* 0x000008260a5d7981 */ /* 0x004e64000c1e1100 */
[----:B-1----:R-:W-:-:S05]  /*5240*/  PRMT R3, R93, 0x8880, RZ ;  /* 0x000088805d037816 */ /* 0x002fca00000000ff */
[----:B------:R-:W-:-:S07]  /*5250*/  IMAD R20, R3, R92, RZ ;  /* 0x0000005c03147224 */ /* 0x000fce00078e02ff */
.L_x_73:
[----:B------:R-:W-:Y:S05]  /*5260*/  BSYNC B1 ;  /* 0x0000000000017941 */ /* 0x000fea0003800000 */
.L_x_72:
[----:B-1----:R-:W-:Y:S01]  /*5270*/  @!P4 IMAD R3, R30, R89, R20 ;  /* 0x000000591e03c224 */ /* 0x002fe200078e0214 */
[----:B------:R-:W-:Y:S04]  /*5280*/  BSSY B1, `(.L_x_74) ;  /* 0x0000006000017945 */ /* 0x000fe80003800000 */
[----:B------:R1:W-:Y:S01]  /*5290*/  @!P4 STG.E.U8 desc[UR38][R6.64+0x8], R3 ;  /* 0x000008030600c986 */ /* 0x0003e2000c101126 */
[----:B------:R-:W-:Y:S05]  /*52a0*/  @P3 BRA `(.L_x_75) ;  /* 0x00000000000c3947 */ /* 0x000fea0003800000 */
[----:B--2---:R-:W1:Y:S02]  /*52b0*/  LDG.E.U8 R93, desc[UR38][R10.64+0x9] ;  /* 0x000009260a5d7981 */ /* 0x004e64000c1e1100 */
[----:B-1----:R-:W-:-:S05]  /*52c0*/  PRMT R3, R93, 0x8880, RZ ;  /* 0x000088805d037816 */ /* 0x002fca00000000ff */
[----:B------:R-:W-:-:S07]  /*52d0*/  IMAD R20, R3, R92, RZ ;  /* 0x0000005c03147224 */ /* 0x000fce00078e02ff */
.L_x_75:
[----:B------:R-:W-:Y:S05]  /*52e0*/  BSYNC B1 ;  /* 0x0000000000017941 */ /* 0x000fea0003800000 */
.L_x_74:
[----:B------:R-:W-:Y:S01]  /*52f0*/  @!P3 IMAD R31, R31, R89, R20 ;  /* 0x000000591f1fb224 */ /* 0x000fe200078e0214 */
[----:B------:R-:W-:Y:S04]  /*5300*/  BSSY B1, `(.L_x_76) ;  /* 0x0000006000017945 */ /* 0x000fe80003800000 */
[----:B------:R0:W-:Y:S01]  /*5310*/  @!P3 STG.E.U8 desc[UR38][R6.64+0x9], R31 ;  /* 0x0000091f0600b986 */ /* 0x0001e2000c101126 */
[----:B------:R-:W-:Y:S05]  /*5320*/  @P5 BRA `(.L_x_77) ;  /* 0x00000000000c5947 */ /* 0x000fea0003800000 */
[----:B--2---:R-:W1:Y:S02]  /*5330*/  LDG.E.U8 R93, desc[UR38][R8.64+0x10] ;  /* 0x00001026085d7981 */ /* 0x004e64000c1e1100 */
[----:B-1----:R-:W-:-:S05]  /*5340*/  PRMT R3, R93, 0x8880, RZ ;  /* 0x000088805d037816 */ /* 0x002fca00000000ff */
[----:B------:R-:W-:-:S07]  /*5350*/  IMAD R20, R3, R92, RZ ;  /* 0x0000005c03147224 */ /* 0x000fce00078e02ff */
.L_x_77:
[----:B------:R-:W-:Y:S05]  /*5360*/  BSYNC B1 ;  /* 0x0000000000017941 */ /* 0x000fea0003800000 */
.L_x_76:
[----:B-1----:R-:W-:Y:S01]  /*5370*/  @!P5 IMAD R3, R32, R89, R20 ;  /* 0x000000592003d224 */ /* 0x002fe200078e0214 */
[----:B------:R-:W-:Y:S04]  /*5380*/  BSSY B1, `(.L_x_78) ;  /* 0x0000006000017945 */ /* 0x000fe80003800000 */
[----:B------:R1:W-:Y:S01]  /*5390*/  @!P5 STG.E.U8 desc[UR38][R4.64+0x10], R3 ;  /* 0x000010030400d986 */ /* 0x0003e2000c101126 */
[----:B------:R-:W-:Y:S05]  /*53a0*/  @P2 BRA `(.L_x_79) ;  /* 0x00000000000c2947 */ /* 0x000fea0003800000 */
[----:B--2---:R-:W1:Y:S02]  /*53b0*/  LDG.E.U8 R93, desc[UR38][R8.64+0x11] ;  /* 0x00001126085d7981 */ /* 0x004e64000c1e1100 */
[----:B-1----:R-:W-:-:S05]  /*53c0*/  PRMT R3, R93, 0x8880, RZ ;  /* 0x000088805d037816 */ /* 0x002fca00000000ff */
[----:B------:R-:W-:-:S07]  /*53d0*/  IMAD R20, R3, R92, RZ ;  /* 0x0000005c03147224 */ /* 0x000fce00078e02ff */
.L_x_79:
[----:B------:R-:W-:Y:S05]  /*53e0*/  BSYNC B1 ;  /* 0x0000000000017941 */ /* 0x000fea0003800000 */
.L_x_78:
        /* <DEDUP_REMOVED lines=11> */
.L_x_81:
[----:B------:R-:W-:Y:S05]  /*54a0*/  BSYNC B1 ;  /* 0x0000000000017941 */ /* 0x000fea0003800000 */
.L_x_80:
[----:B-1----:R-:W-:Y:S01]  /*54b0*/  @!P4 IMAD R3, R34, R89, R20 ;  /* 0x000000592203c224 */ /* 0x002fe200078e0214 */
[----:B------:R-:W-:Y:S04]  /*54c0*/  BSSY B1, `(.L_x_82) ;  /* 0x0000006000017945 */ /* 0x000fe80003800000 */
[----:B------:R1:W-:Y:S01]  /*54d0*/  @!P4 STG.E.U8 desc[UR38][R6.64+0x10], R3 ;  /* 0x000010030600c986 */ /* 0x0003e2000c101126 */
[----:B------:R-:W-:Y:S05]  /*54e0*/  @P3 BRA `(.L_x_83) ;  /* 0x00000000000c3947 */ /* 0x000fea0003800000 */
[----:B--2---:R-:W1:Y:S02]  /*54f0*/  LDG.E.U8 R93, desc[UR38][R10.64+0x11] ;  /* 0x000011260a5d7981 */ /* 0x004e64000c1e1100 */
[----:B-1----:R-:W-:-:S05]  /*5500*/  PRMT R3, R93, 0x8880, RZ ;  /* 0x000088805d037816 */ /* 0x002fca00000000ff */
[----:B------:R-:W-:-:S07]  /*5510*/  IMAD R20, R3, R92, RZ ;  /* 0x0000005c03147224 */ /* 0x000fce00078e02ff */
.L_x_83:
[----:B------:R-:W-:Y:S05]  /*5520*/  BSYNC B1 ;  /* 0x0000000000017941 */ /* 0x000fea0003800000 */
.L_x_82:
[----:B------:R-:W-:Y:S01]  /*5530*/  @!P3 IMAD R35, R35, R89, R20 ;  /* 0x000000592323b224 */ /* 0x000fe200078e0214 */
[----:B------:R-:W-:Y:S04]  /*5540*/  BSSY B1, `(.L_x_84) ;  /* 0x0000006000017945 */ /* 0x000fe80003800000 */
[----:B------:R0:W-:Y:S01]  /*5550*/  @!P3 STG.E.U8 desc[UR38][R6.64+0x11], R35 ;  /* 0x000011230600b986 */ /* 0x0001e2000c101126 */
[----:B------:R-:W-:Y:S05]  /*5560*/  @P5 BRA `(.L_x_85) ;  /* 0x00000000000c5947 */ /* 0x000fea0003800000 */
[----:B--2---:R-:W1:Y:S02]  /*5570*/  LDG.E.U8 R93, desc[UR38][R8.64+0x18] ;  /* 0x00001826085d7981 */ /* 0x004e64000c1e1100 */
[----:B-1----:R-:W-:-:S05]  /*5580*/  PRMT R3, R93, 0x8880, RZ ;  /* 0x000088805d037816 */ /* 0x002fca00000000ff */
[----:B------:R-:W-:-:S07]  /*5590*/  IMAD R20, R3, R92, RZ ;  /* 0x0000005c03147224 */ /* 0x000fce00078e02ff */
.L_x_85:
[----:B------:R-:W-:Y:S05]  /*55a0*/  BSYNC B1 ;  /* 0x0000000000017941 */ /* 0x000fea0003800000 */
.L_x_84:
[----:B-1----:R-:W-:Y:S01]  /*55b0*/  @!P5 IMAD R3, R36, R89, R20 ;  /* 0x000000592403d224 */ /* 0x002fe200078e0214 */
[----:B------:R-:W-:Y:S04]  /*55c0*/  BSSY B1, `(.L_x_86) ;  /* 0x0000006000017945 */ /* 0x000fe80003800000 */
[----:B------:R1:W-:Y:S01]  /*55d0*/  @!P5 STG.E.U8 desc[UR38][R4.64+0x18], R3 ;  /* 0x000018030400d986 */ /* 0x0003e2000c101126 */
[----:B------:R-:W-:Y:S05]  /*55e0*/  @P2 BRA `(.L_x_87) ;  /* 0x00000000000c2947 */ /* 0x000fea0003800000 */
[----:B--2---:R-:W1:Y:S02]  /*55f0*/  LDG.E.U8 R93, desc[UR38][R8.64+0x19] ;  /* 0x00001926085d7981 */ /* 0x004e64000c1e1100 */
[----:B-1----:R-:W-:-:S05]  /*5600*/  PRMT R3, R93, 0x8880, RZ ;  /* 0x000088805d037816 */ /* 0x002fca00000000ff */
[----:B------:R-:W-:-:S07]  /*5610*/  IMAD R20, R3, R92, RZ ;  /* 0x0000005c03147224 */ /* 0x000fce00078e02ff */
.L_x_87:
[----:B------:R-:W-:Y:S05]  /*5620*/  BSYNC B1 ;  /* 0x0000000000017941 */ /* 0x000fea0003800000 */
.L_x_86:
        /* <DEDUP_REMOVED lines=11> */
.L_x_89:
[----:B------:R-:W-:Y:S05]  /*56e0*/  BSYNC B1 ;  /* 0x0000000000017941 */ /* 0x000fea0003800000 */
.L_x_88:
[----:B-1----:R-:W-:Y:S01]  /*56f0*/  @!P4 IMAD R3, R38, R89, R20 ;  /* 0x000000592603c224 */ /* 0x002fe200078e0214 */
[----:B------:R-:W-:Y:S04]  /*5700*/  BSSY B1, `(.L_x_90) ;  /* 0x0000006000017945 */ /* 0x000fe80003800000 */
[----:B------:R1:W-:Y:S01]  /*5710*/  @!P4 STG.E.U8 desc[UR38][R6.64+0x18], R3 ;  /* 0x000018030600c986 */ /* 0x0003e2000c101126 */
[----:B------:R-:W-:Y:S05]  /*5720*/  @P3 BRA `(.L_x_91) ;  /* 0x00000000000c3947 */ /* 0x000fea0003800000 */
[----:B--2---:R-:W1:Y:S02]  /*5730*/  LDG.E.U8 R93, desc[UR38][R10.64+0x19] ;  /* 0x000019260a5d7981 */ /* 0x004e64000c1e1100 */
[----:B-1----:R-:W-:-:S05]  /*5740*/  PRMT R3, R93, 0x8880, RZ ;  /* 0x000088805d037816 */ /* 0x002fca00000000ff */
[----:B------:R-:W-:-:S07]  /*5750*/  IMAD R20, R3, R92, RZ ;  /* 0x0000005c03147224 */ /* 0x000fce00078e02ff */
.L_x_91:
[----:B------:R-:W-:Y:S05]  /*5760*/  BSYNC B1 ;  /* 0x0000000000017941 */ /* 0x000fea0003800000 */
.L_x_90:
[----:B------:R-:W-:Y:S01]  /*5770*/  @!P3 IMAD R39, R39, R89, R20 ;  /* 0x000000592727b224 */ /* 0x000fe200078e0214 */
[----:B------:R-:W-:Y:S04]  /*5780*/  BSSY B1, `(.L_x_92) ;  /* 0x0000006000017945 */ /* 0x000fe80003800000 */
[----:B------:R0:W-:Y:S01]  /*5790*/  @!P3 STG.E.U8 desc[UR38][R6.64+0x19], R39 ;  /* 0x000019270600b986 */ /* 0x0001e2000c101126 */
[----:B------:R-:W-:Y:S05]  /*57a0*/  @P5 BRA `(.L_x_93) ;  /* 0x00000000000c5947 */ /* 0x000fea0003800000 */
[----:B--2---:R-:W1:Y:S02]  /*57b0*/  LDG.E.U8 R93, desc[UR38][R8.64+0x20] ;  /* 0x00002026085d7981 */ /* 0x004e64000c1e1100 */
[----:B-1----:R-:W-:-:S05]  /*57c0*/  PRMT R3, R93, 0x8880, RZ ;  /* 0x000088805d037816 */ /* 0x002fca00000000ff */
[----:B------:R-:W-:-:S07]  /*57d0*/  IMAD R20, R3, R92, RZ ;  /* 0x0000005c03147224 */ /* 0x000fce00078e02ff */
.L_x_93:
[----:B------:R-:W-:Y:S05]  /*57e0*/  BSYNC B1 ;  /* 0x0000000000017941 */ /* 0x000fea0003800000 */
.L_x_92:
[----:B-1----:R-:W-:Y:S01]  /*57f0*/  @!P5 IMAD R3, R40, R89, R20 ;  /* 0x000000592803d224 */ /* 0x002fe200078e0214 */
[----:B------:R-:W-:Y:S04]  /*5800*/  BSSY B1, `(.L_x_94) ;  /* 0x0000006000017945 */ /* 0x000fe80003800000 */
[----:B------:R1:W-:Y:S01]  /*5810*/  @!P5 STG.E.U8 desc[UR38][R4.64+0x20], R3 ;  /* 0x000020030400d986 */ /* 0x0003e2000c101126 */
[----:B------:R-:W-:Y:S05]  /*5820*/  @P2 BRA `(.L_x_95) ;  /* 0x00000000000c2947 */ /* 0x000fea0003800000 */
[----:B--2---:R-:W1:Y:S02]  /*5830*/  LDG.E.U8 R93, desc[UR38][R8.64+0x21] ;  /* 0x00002126085d7981 */ /* 0x004e64000c1e1100 */
[----:B-1----:R-:W-:-:S05]  /*5840*/  PRMT R3, R93, 0x8880, RZ ;  /* 0x000088805d037816 */ /* 0x002fca00000000ff */
[----:B------:R-:W-:-:S07]  /*5850*/  IMAD R20, R3, R92, RZ ;  /* 0x0000005c03147224 */ /* 0x000fce00078e02ff */
.L_x_95:
[----:B------:R-:W-:Y:S05]  /*5860*/  BSYNC B1 ;  /* 0x0000000000017941 */ /* 0x000fea0003800000 */
.L_x_94:
        /* <DEDUP_REMOVED lines=11> */
.L_x_97:
[----:B------:R-:W-:Y:S05]  /*5920*/  BSYNC B1 ;  /* 0x0000000000017941 */ /* 0x000fea0003800000 */
.L_x_96:
[----:B-1----:R-:W-:Y:S01]  /*5930*/  @!P4 IMAD R3, R42, R89, R20 ;  /* 0x000000592a03c224 */ /* 0x002fe200078e0214 */
[----:B------:R-:W-:Y:S04]  /*5940*/  BSSY B1, `(.L_x_98) ;  /* 0x0000006000017945 */ /* 0x000fe80003800000 */
[----:B------:R1:W-:Y:S01]  /*5950*/  @!P4 STG.E.U8 desc[UR38][R6.64+0x20], R3 ;  /* 0x000020030600c986 */ /* 0x0003e2000c101126 */
[----:B------:R-:W-:Y:S05]  /*5960*/  @P3 BRA `(.L_x_99) ;  /* 0x00000000000c3947 */ /* 0x000fea0003800000 */
[----:B--2---:R-:W1:Y:S02]  /*5970*/  LDG.E.U8 R93, desc[UR38][R10.64+0x21] ;  /* 0x000021260a5d7981 */ /* 0x004e64000c1e1100 */
[----:B-1----:R-:W-:-:S05]  /*5980*/  PRMT R3, R93, 0x8880, RZ ;  /* 0x000088805d037816 */ /* 0x002fca00000000ff */
[----:B------:R-:W-:-:S07]  /*5990*/  IMAD R20, R3, R92, RZ ;  /* 0x0000005c03147224 */ /* 0x000fce00078e02ff */
.L_x_99:
[----:B------:R-:W-:Y:S05]  /*59a0*/  BSYNC B1 ;  /* 0x0000000000017941 */ /* 0x000fea0003800000 */
.L_x_98:
[----:B------:R-:W-:Y:S01]  /*59b0*/  @!P3 IMAD R43, R43, R89, R20 ;  /* 0x000000592b2bb224 */ /* 0x000fe200078e0214 */
[----:B------:R-:W-:Y:S04]  /*59c0*/  BSSY B1, `(.L_x_100) ;  /* 0x0000006000017945 */ /* 0x000fe80003800000 */
[----:B------:R0:W-:Y:S01]  /*59d0*/  @!P3 STG.E.U8 desc[UR38][R6.64+0x21], R43 ;  /* 0x0000212b0600b986 */ /* 0x0001e2000c101126 */
[----:B------:R-:W-:Y:S05]  /*59e0*/  @P5 BRA `(.L_x_101) ;  /* 0x00000000000c5947 */ /* 0x000fea0003800000 */
[----:B--2---:R-:W1:Y:S02]  /*59f0*/  LDG.E.U8 R93, desc[UR38][R8.64+0x28] ;  /* 0x00002826085d7981 */ /* 0x004e64000c1e1100 */
[----:B-1----:R-:W-:-:S05]  /*5a00*/  PRMT R3, R93, 0x8880, RZ ;  /* 0x000088805d037816 */ /* 0x002fca00000000ff */
[----:B------:R-:W-:-:S07]  /*5a10*/  IMAD R20, R3, R92, RZ ;  /* 0x0000005c03147224 */ /* 0x000fce00078e02ff */
.L_x_101:
[----:B------:R-:W-:Y:S05]  /*5a20*/  BSYNC B1 ;  /* 0x0000000000017941 */ /* 0x000fea0003800000 */
.L_x_100:
[----:B-1----:R-:W-:Y:S01]  /*5a30*/  @!P5 IMAD R3, R44, R89, R20 ;  /* 0x000000592c03d224 */ /* 0x002fe200078e0214 */
[----:B------:R-:W-:Y:S04]  /*5a40*/  BSSY B1, `(.L_x_102) ;  /* 0x0000006000017945 */ /* 0x000fe80003800000 */
[----:B------:R1:W-:Y:S01]  /*5a50*/  @!P5 STG.E.U8 desc[UR38][R4.64+0x28], R3 ;  /* 0x000028030400d986 */ /* 0x0003e2000c101126 */
[----:B------:R-:W-:Y:S05]  /*5a60*/  @P2 BRA `(.L_x_103) ;  /* 0x00000000000c2947 */ /* 0x000fea0003800000 */
[----:B--2---:R-:W1:Y:S02]  /*5a70*/  LDG.E.U8 R93, desc[UR38][R8.64+0x29] ;  /* 0x00002926085d7981 */ /* 0x004e64000c1e1100 */
[----:B-1----:R-:W-:-:S05]  /*5a80*/  PRMT R3, R93, 0x8880, RZ ;  /* 0x000088805d037816 */ /* 0x002fca00000000ff */
[----:B------:R-:W-:-:S07]  /*5a90*/  IMAD R20, R3, R92, RZ ;  /* 0x0000005c03147224 */ /* 0x000fce00078e02ff */
.L_x_103:
[----:B------:R-:W-:Y:S05]  /*5aa0*/  BSYNC B1 ;  /* 0x0000000000017941 */ /* 0x000fea0003800000 */
.L_x_102:
        /* <DEDUP_REMOVED lines=11> */
.L_x_105:
[----:B------:R-:W-:Y:S05]  /*5b60*/  BSYNC B1 ;  /* 0x0000000000017941 */ /* 0x000fea0003800000 */
.L_x_104:
[----:B-1----:R-:W-:Y:S01]  /*5b70*/  @!P4 IMAD R3, R46, R89, R20 ;  /* 0x000000592e03c224 */ /* 0x002fe200078e0214 */
[----:B------:R-:W-:Y:S04]  /*5b80*/  BSSY B1, `(.L_x_106) ;  /* 0x0000006000017945 */ /* 0x000fe80003800000 */
[----:B------:R1:W-:Y:S01]  /*5b90*/  @!P4 STG.E.U8 desc[UR38][R6.64+0x28], R3 ;  /* 0x000028030600c986 */ /* 0x0003e2000c101126 */
[----:B------:R-:W-:Y:S05]  /*5ba0*/  @P3 BRA `(.L_x_107) ;  /* 0x00000000000c3947 */ /* 0x000fea0003800000 */
[----:B--2---:R-:W1:Y:S02]  /*5bb0*/  LDG.E.U8 R93, desc[UR38][R10.64+0x29] ;  /* 0x000029260a5d7981 */ /* 0x004e64000c1e1100 */
[----:B-1----:R-:W-:-:S05]  /*5bc0*/  PRMT R3, R93, 0x8880, RZ ;  /* 0x000088805d037816 */ /* 0x002fca00000000ff */
[----:B------:R-:W-:-:S07]  /*5bd0*/  IMAD R20, R3, R92, RZ ;  /* 0x0000005c03147224 */ /* 0x000fce00078e02ff */
.L_x_107:
[----:B------:R-:W-:Y:S05]  /*5be0*/  BSYNC B1 ;  /* 0x0000000000017941 */ /* 0x000fea0003800000 */
.L_x_106:
[----:B------:R-:W-:Y:S01]  /*5bf0*/  @!P3 IMAD R47, R47, R89, R20 ;  /* 0x000000592f2fb224 */ /* 0x000fe200078e0214 */
[----:B------:R-:W-:Y:S04]  /*5c00*/  BSSY B1, `(.L_x_108) ;  /* 0x0000006000017945 */ /* 0x000fe80003800000 */
[----:B------:R0:W-:Y:S01]  /*5c10*/  @!P3 STG.E.U8 desc[UR38][R6.64+0x29], R47 ;  /* 0x0000292f0600b986 */ /* 0x0001e2000c101126 */
[----:B------:R-:W-:Y:S05]  /*5c20*/  @P5 BRA `(.L_x_109) ;  /* 0x00000000000c5947 */ /* 0x000fea0003800000 */
[----:B--2---:R-:W1:Y:S02]  /*5c30*/  LDG.E.U8 R93, desc[UR38][R8.64+0x30] ;  /* 0x00003026085d7981 */ /* 0x004e64000c1e1100 */
[----:B-1----:R-:W-:-:S05]  /*5c40*/  PRMT R3, R93, 0x8880, RZ ;  /* 0x000088805d037816 */ /* 0x002fca00000000ff */
[----:B------:R-:W-:-:S07]  /*5c50*/  IMAD R20, R3, R92, RZ ;  /* 0x0000005c03147224 */ /* 0x000fce00078e02ff */
.L_x_109:
[----:B------:R-:W-:Y:S05]  /*5c60*/  BSYNC B1 ;  /* 0x0000000000017941 */ /* 0x000fea0003800000 */
.L_x_108:
[----:B-1----:R-:W-:Y:S01]  /*5c70*/  @!P5 IMAD R3, R48, R89, R20 ;  /* 0x000000593003d224 */ /* 0x002fe200078e0214 */
[----:B------:R-:W-:Y:S04]  /*5c80*/  BSSY B1, `(.L_x_110) ;  /* 0x0000006000017945 */ /* 0x000fe80003800000 */
[----:B------:R1:W-:Y:S01]  /*5c90*/  @!P5 STG.E.U8 desc[UR38][R4.64+0x30], R3 ;  /* 0x000030030400d986 */ /* 0x0003e2000c101126 */
[----:B------:R-:W-:Y:S05]  /*5ca0*/  @P2 BRA `(.L_x_111) ;  /* 0x00000000000c2947 */ /* 0x000fea0003800000 */
[----:B--2---:R-:W1:Y:S02]  /*5cb0*/  LDG.E.U8 R93, desc[UR38][R8.64+0x31] ;  /* 0x00003126085d7981 */ /* 0x004e64000c1e1100 */
[----:B-1----:R-:W-:-:S05]  /*5cc0*/  PRMT R3, R93, 0x8880, RZ ;  /* 0x000088805d037816 */ /* 0x002fca00000000ff */
[----:B------:R-:W-:-:S07]  /*5cd0*/  IMAD R20, R3, R92, RZ ;  /* 0x0000005c03147224 */ /* 0x000fce00078e02ff */
.L_x_111:
[----:B------:R-:W-:Y:S05]  /*5ce0*/  BSYNC B1 ;  /* 0x0000000000017941 */ /* 0x000fea0003800000 */
.L_x_110:
        /* <DEDUP_REMOVED lines=11> */
.L_x_113:
[----:B------:R-:W-:Y:S05]  /*5da0*/  BSYNC B1 ;  /* 0x0000000000017941 */ /* 0x000fea0003800000 */
.L_x_112:
[----:B-1----:R-:W-:Y:S01]  /*5db0*/  @!P4 IMAD R3, R50, R89, R20 ;  /* 0x000000593203c224 */ /* 0x002fe200078e0214 */
[----:B------:R-:W-:Y:S04]  /*5dc0*/  BSSY B1, `(.L_x_114) ;  /* 0x0000006000017945 */ /* 0x000fe80003800000 */
[----:B------:R1:W-:Y:S01]  /*5dd0*/  @!P4 STG.E.U8 desc[UR38][R6.64+0x30], R3 ;  /* 0x000030030600c986 */ /* 0x0003e2000c101126 */
[----:B------:R-:W-:Y:S05]  /*5de0*/  @P3 BRA `(.L_x_115) ;  /* 0x00000000000c3947 */ /* 0x000fea0003800000 */
[----:B--2---:R-:W1:Y:S02]  /*5df0*/  LDG.E.U8 R93, desc[UR38][R10.64+0x31] ;  /* 0x000031260a5d7981 */ /* 0x004e64000c1e1100 */
[----:B-1----:R-:W-:-:S05]  /*5e00*/  PRMT R3, R93, 0x8880, RZ ;  /* 0x000088805d037816 */ /* 0x002fca00000000ff */
[----:B------:R-:W-:-:S07]  /*5e10*/  IMAD R20, R3, R92, RZ ;  /* 0x0000005c03147224 */ /* 0x000fce00078e02ff */
.L_x_115:
[----:B------:R-:W-:Y:S05]  /*5e20*/  BSYNC B1 ;  /* 0x0000000000017941 */ /* 0x000fea0003800000 */
.L_x_114:
[----:B------:R-:W-:Y:S01]  /*5e30*/  @!P3 IMAD R51, R51, R89, R20 ;  /* 0x000000593333b224 */ /* 0x000fe200078e0214 */
[----:B------:R-:W-:Y:S04]  /*5e40*/  BSSY B1, `(.L_x_116) ;  /* 0x0000006000017945 */ /* 0x000fe80003800000 */
[----:B------:R0:W-:Y:S01]  /*5e50*/  @!P3 STG.E.U8 desc[UR38][R6.64+0x31], R51 ;  /* 0x000031330600b986 */ /* 0x0001e2000c101126 */
[----:B------:R-:W-:Y:S05]  /*5e60*/  @P5 BRA `(.L_x_117) ;  /* 0x00000000000c5947 */ /* 0x000fea0003800000 */
[----:B--2---:R-:W1:Y:S02]  /*5e70*/  LDG.E.U8 R93, desc[UR38][R8.64+0x38] ;  /* 0x00003826085d7981 */ /* 0x004e64000c1e1100 */
[----:B-1----:R-:W-:-:S05]  /*5e80*/  PRMT R3, R93, 0x8880, RZ ;  /* 0x000088805d037816 */ /* 0x002fca00000000ff */
[----:B------:R-:W-:-:S07]  /*5e90*/  IMAD R20, R3, R92, RZ ;  /* 0x0000005c03147224 */ /* 0x000fce00078e02ff */
.L_x_117:
[----:B------:R-:W-:Y:S05]  /*5ea0*/  BSYNC B1 ;  /* 0x0000000000017941 */ /* 0x000fea0003800000 */
.L_x_116:
[----:B-1----:R-:W-:Y:S01]  /*5eb0*/  @!P5 IMAD R3, R52, R89, R20 ;  /* 0x000000593403d224 */ /* 0x002fe200078e0214 */
[----:B------:R-:W-:Y:S04]  /*5ec0*/  BSSY B1, `(.L_x_118) ;  /* 0x0000006000017945 */ /* 0x000fe80003800000 */
[----:B------:R1:W-:Y:S01]  /*5ed0*/  @!P5 STG.E.U8 desc[UR38][R4.64+0x38], R3 ;  /* 0x000038030400d986 */ /* 0x0003e2000c101126 */
[----:B------:R-:W-:Y:S05]  /*5ee0*/  @P2 BRA `(.L_x_119) ;  /* 0x00000000000c2947 */ /* 0x000fea0003800000 */
[----:B--2---:R-:W1:Y:S02]  /*5ef0*/  LDG.E.U8 R93, desc[UR38][R8.64+0x39] ;  /* 0x00003926085d7981 */ /* 0x004e64000c1e1100 */
[----:B-1----:R-:W-:-:S05]  /*5f00*/  PRMT R3, R93, 0x8880, RZ ;  /* 0x000088805d037816 */ /* 0x002fca00000000ff */
[----:B------:R-:W-:-:S07]  /*5f10*/  IMAD R20, R3, R92, RZ ;  /* 0x0000005c03147224 */ /* 0x000fce00078e02ff */
.L_x_119:
[----:B------:R-:W-:Y:S05]  /*5f20*/  BSYNC B1 ;  /* 0x0000000000017941 */ /* 0x000fea0003800000 */
.L_x_118:
        /* <DEDUP_REMOVED lines=11> */
.L_x_121:
[----:B------:R-:W-:Y:S05]  /*5fe0*/  BSYNC B1 ;  /* 0x0000000000017941 */ /* 0x000fea0003800000 */
.L_x_120:
[----:B-1----:R-:W-:Y:S01]  /*5ff0*/  @!P4 IMAD R3, R54, R89, R20 ;  /* 0x000000593603c224 */ /* 0x002fe200078e0214 */
[----:B------:R-:W-:Y:S04]  /*6000*/  BSSY B1, `(.L_x_122) ;  /* 0x0000006000017945 */ /* 0x000fe80003800000 */
[----:B------:R1:W-:Y:S01]  /*6010*/  @!P4 STG.E.U8 desc[UR38][R6.64+0x38], R3 ;  /* 0x000038030600c986 */ /* 0x0003e2000c101126 */
[----:B------:R-:W-:Y:S05]  /*6020*/  @P3 BRA `(.L_x_123) ;  /* 0x00000000000c3947 */ /* 0x000fea0003800000 */
[----:B--2---:R-:W1:Y:S02]  /*6030*/  LDG.E.U8 R93, desc[UR38][R10.64+0x39] ;  /* 0x000039260a5d7981 */ /* 0x004e64000c1e1100 */
[----:B-1----:R-:W-:-:S05]  /*6040*/  PRMT R3, R93, 0x8880, RZ ;  /* 0x000088805d037816 */ /* 0x002fca00000000ff */
[----:B------:R-:W-:-:S07]  /*6050*/  IMAD R20, R3, R92, RZ ;  /* 0x0000005c03147224 */ /* 0x000fce00078e02ff */
.L_x_123:
[----:B------:R-:W-:Y:S05]  /*6060*/  BSYNC B1 ;  /* 0x0000000000017941 */ /* 0x000fea0003800000 */
.L_x_122:
[----:B------:R-:W-:Y:S01]  /*6070*/  @!P3 IMAD R55, R55, R89, R20 ;  /* 0x000000593737b224 */ /* 0x000fe200078e0214 */
[----:B------:R-:W-:Y:S04]  /*6080*/  BSSY B1, `(.L_x_124) ;  /* 0x0000006000017945 */ /* 0x000fe80003800000 */
[----:B------:R0:W-:Y:S01]  /*6090*/  @!P3 STG.E.U8 desc[UR38][R6.64+0x39], R55 ;  /* 0x000039370600b986 */ /* 0x0001e2000c101126 */
[----:B------:R-:W-:Y:S05]  /*60a0*/  @P5 BRA `(.L_x_125) ;  /* 0x00000000000c5947 */ /* 0x000fea0003800000 */
[----:B--2---:R-:W1:Y:S02]  /*60b0*/  LDG.E.U8 R93, desc[UR38][R8.64+0x40] ;  /* 0x00004026085d7981 */ /* 0x004e64000c1e1100 */
[----:B-1----:R-:W-:-:S05]  /*60c0*/  PRMT R3, R93, 0x8880, RZ ;  /* 0x000088805d037816 */ /* 0x002fca00000000ff */
[----:B------:R-:W-:-:S07]  /*60d0*/  IMAD R20, R3, R92, RZ ;  /* 0x0000005c03147224 */ /* 0x000fce00078e02ff */
.L_x_125:
[----:B------:R-:W-:Y:S05]  /*60e0*/  BSYNC B1 ;  /* 0x0000000000017941 */ /* 0x000fea0003800000 */
.L_x_124:
[----:B-1----:R-:W-:Y:S01]  /*60f0*/  @!P5 IMAD R3, R56, R89, R20 ;  /* 0x000000593803d224 */ /* 0x002fe200078e0214 */
[----:B------:R-:W-:Y:S04]  /*6100*/  BSSY B1, `(.L_x_126) ;  /* 0x0000006000017945 */ /* 0x000fe80003800000 */
[----:B------:R1:W-:Y:S01]  /*6110*/  @!P5 STG.E.U8 desc[UR38][R4.64+0x40], R3 ;  /* 0x000040030400d986 */ /* 0x0003e2000c101126 */
[----:B------:R-:W-:Y:S05]  /*6120*/  @P2 BRA `(.L_x_127) ;  /* 0x00000000000c2947 */ /* 0x000fea0003800000 */
[----:B--2---:R-:W1:Y:S02]  /*6130*/  LDG.E.U8 R93, desc[UR38][R8.64+0x41] ;  /* 0x00004126085d7981 */ /* 0x004e64000c1e1100 */
[----:B-1----:R-:W-:-:S05]  /*6140*/  PRMT R3, R93, 0x8880, RZ ;  /* 0x000088805d037816 */ /* 0x002fca00000000ff */
[----:B------:R-:W-:-:S07]  /*6150*/  IMAD R20, R3, R92, RZ ;  /* 0x0000005c03147224 */ /* 0x000fce00078e02ff */
.L_x_127:
[----:B------:R-:W-:Y:S05]  /*6160*/  BSYNC B1 ;  /* 0x0000000000017941 */ /* 0x000fea0003800000 */
.L_x_126:
        /* <DEDUP_REMOVED lines=11> */
.L_x_129:
[----:B------:R-:W-:Y:S05]  /*6220*/  BSYNC B1 ;  /* 0x0000000000017941 */ /* 0x000fea0003800000 */
.L_x_128:
[----:B-1----:R-:W-:Y:S01]  /*6230*/  @!P4 IMAD R3, R58, R89, R20 ;  /* 0x000000593a03c224 */ /* 0x002fe200078e0214 */
[----:B------:R-:W-:Y:S04]  /*6240*/  BSSY B1, `(.L_x_130) ;  /* 0x0000006000017945 */ /* 0x000fe80003800000 */
[----:B------:R1:W-:Y:S01]  /*6250*/  @!P4 STG.E.U8 desc[UR38][R6.64+0x40], R3 ;  /* 0x000040030600c986 */ /* 0x0003e2000c101126 */
[----:B------:R-:W-:Y:S05]  /*6260*/  @P3 BRA `(.L_x_131) ;  /* 0x00000000000c3947 */ /* 0x000fea0003800000 */
[----:B--2---:R-:W1:Y:S02]  /*6270*/  LDG.E.U8 R93, desc[UR38][R10.64+0x41] ;  /* 0x000041260a5d7981 */ /* 0x004e64000c1e1100 */
[----:B-1----:R-:W-:-:S05]  /*6280*/  PRMT R3, R93, 0x8880, RZ ;  /* 0x000088805d037816 */ /* 0x002fca00000000ff */
[----:B------:R-:W-:-:S07]  /*6290*/  IMAD R20, R3, R92, RZ ;  /* 0x0000005c03147224 */ /* 0x000fce00078e02ff */
.L_x_131:
[----:B------:R-:W-:Y:S05]  /*62a0*/  BSYNC B1 ;  /* 0x0000000000017941 */ /* 0x000fea0003800000 */
.L_x_130:
[----:B------:R-:W-:Y:S01]  /*62b0*/  @!P3 IMAD R59, R59, R89, R20 ;  /* 0x000000593b3bb224 */ /* 0x000fe200078e0214 */
[----:B------:R-:W-:Y:S04]  /*62c0*/  BSSY B1, `(.L_x_132) ;  /* 0x0000006000017945 */ /* 0x000fe80003800000 */
[----:B------:R0:W-:Y:S01]  /*62d0*/  @!P3 STG.E.U8 desc[UR38][R6.64+0x41], R59 ;  /* 0x0000413b0600b986 */ /* 0x0001e2000c101126 */
[----:B------:R-:W-:Y:S05]  /*62e0*/  @P5 BRA `(.L_x_133) ;  /* 0x00000000000c5947 */ /* 0x000fea0003800000 */
[----:B--2---:R-:W1:Y:S02]  /*62f0*/  LDG.E.U8 R93, desc[UR38][R8.64+0x48] ;  /* 0x00004826085d7981 */ /* 0x004e64000c1e1100 */
[----:B-1----:R-:W-:-:S05]  /*6300*/  PRMT R3, R93, 0x8880, RZ ;  /* 0x000088805d037816 */ /* 0x002fca00000000ff */
[----:B------:R-:W-:-:S07]  /*6310*/  IMAD R20, R3, R92, RZ ;  /* 0x0000005c03147224 */ /* 0x000fce00078e02ff */
.L_x_133:
[----:B------:R-:W-:Y:S05]  /*6320*/  BSYNC B1 ;  /* 0x0000000000017941 */ /* 0x000fea0003800000 */
.L_x_132:
[----:B-1----:R-:W-:Y:S01]  /*6330*/  @!P5 IMAD R3, R60, R89, R20 ;  /* 0x000000593c03d224 */ /* 0x002fe200078e0214 */
[----:B------:R-:W-:Y:S04]  /*6340*/  BSSY B1, `(.L_x_134) ;  /* 0x0000006000017945 */ /* 0x000fe80003800000 */
[----:B------:R1:W-:Y:S01]  /*6350*/  @!P5 STG.E.U8 desc[UR38][R4.64+0x48], R3 ;  /* 0x000048030400d986 */ /* 0x0003e2000c101126 */
[----:B------:R-:W-:Y:S05]  /*6360*/  @P2 BRA `(.L_x_135) ;  /* 0x00000000000c2947 */ /* 0x000fea0003800000 */
[----:B--2---:R-:W1:Y:S02]  /*6370*/  LDG.E.U8 R93, desc[UR38][R8.64+0x49] ;  /* 0x00004926085d7981 */ /* 0x004e64000c1e1100 */
[----:B-1----:R-:W-:-:S05]  /*6380*/  PRMT R3, R93, 0x8880, RZ ;  /* 0x000088805d037816 */ /* 0x002fca00000000ff */
[----:B------:R-:W-:-:S07]  /*6390*/  IMAD R20, R3, R92, RZ ;  /* 0x0000005c03147224 */ /* 0x000fce00078e02ff */
.L_x_135:
[----:B------:R-:W-:Y:S05]  /*63a0*/  BSYNC B1 ;  /* 0x0000000000017941 */ /* 0x000fea0003800000 */
.L_x_134:
        /* <DEDUP_REMOVED lines=11> */
.L_x_137:
[----:B------:R-:W-:Y:S05]  /*6460*/  BSYNC B1 ;  /* 0x0000000000017941 */ /* 0x000fea0003800000 */
.L_x_136:
[----:B-1----:R-:W-:Y:S01]  /*6470*/  @!P4 IMAD R3, R62, R89, R20 ;  /* 0x000000593e03c224 */ /* 0x002fe200078e0214 */
[----:B------:R-:W-:Y:S04]  /*6480*/  BSSY B1, `(.L_x_138) ;  /* 0x0000006000017945 */ /* 0x000fe80003800000 */
[----:B------:R1:W-:Y:S01]  /*6490*/  @!P4 STG.E.U8 desc[UR38][R6.64+0x48], R3 ;  /* 0x000048030600c986 */ /* 0x0003e2000c101126 */
[----:B------:R-:W-:Y:S05]  /*64a0*/  @P3 BRA `(.L_x_139) ;  /* 0x00000000000c3947 */ /* 0x000fea0003800000 */
[----:B--2---:R-:W1:Y:S02]  /*64b0*/  LDG.E.U8 R93, desc[UR38][R10.64+0x49] ;  /* 0x000049260a5d7981 */ /* 0x004e64000c1e1100 */
[----:B-1----:R-:W-:-:S05]  /*64c0*/  PRMT R3, R93, 0x8880, RZ ;  /* 0x000088805d037816 */ /* 0x002fca00000000ff */
[----:B------:R-:W-:-:S07]  /*64d0*/  IMAD R20, R3, R92, RZ ;  /* 0x0000005c03147224 */ /* 0x000fce00078e02ff */
.L_x_139:
[----:B------:R-:W-:Y:S05]  /*64e0*/  BSYNC B1 ;  /* 0x0000000000017941 */ /* 0x000fea0003800000 */
.L_x_138:
[----:B------:R-:W-:Y:S01]  /*64f0*/  @!P3 IMAD R63, R63, R89, R20 ;  /* 0x000000593f3fb224 */ /* 0x000fe200078e0214 */
[----:B------:R-:W-:Y:S04]  /*6500*/  BSSY B1, `(.L_x_140) ;  /* 0x0000006000017945 */ /* 0x000fe80003800000 */
[----:B------:R0:W-:Y:S01]  /*6510*/  @!P3 STG.E.U8 desc[UR38][R6.64+0x49], R63 ;  /* 0x0000493f0600b986 */ /* 0x0001e2000c101126 */
[----:B------:R-:W-:Y:S05]  /*6520*/  @P5 BRA `(.L_x_141) ;  /* 0x00000000000c5947 */ /* 0x000fea0003800000 */
[----:B--2---:R-:W1:Y:S02]  /*6530*/  LDG.E.U8 R93, desc[UR38][R8.64+0x50] ;  /* 0x00005026085d7981 */ /* 0x004e64000c1e1100 */
[----:B-1----:R-:W-:-:S05]  /*6540*/  PRMT R3, R93, 0x8880, RZ ;  /* 0x000088805d037816 */ /* 0x002fca00000000ff */
[----:B------:R-:W-:-:S07]  /*6550*/  IMAD R20, R3, R92, RZ ;  /* 0x0000005c03147224 */ /* 0x000fce00078e02ff */
.L_x_141:
[----:B------:R-:W-:Y:S05]  /*6560*/  BSYNC B1 ;  /* 0x0000000000017941 */ /* 0x000fea0003800000 */
.L_x_140:
[----:B-1----:R-:W-:Y:S01]  /*6570*/  @!P5 IMAD R3, R64, R89, R20 ;  /* 0x000000594003d224 */ /* 0x002fe200078e0214 */
[----:B------:R-:W-:Y:S04]  /*6580*/  BSSY B1, `(.L_x_142) ;  /* 0x0000006000017945 */ /* 0x000fe80003800000 */
[----:B------:R1:W-:Y:S01]  /*6590*/  @!P5 STG.E.U8 desc[UR38][R4.64+0x50], R3 ;  /* 0x000050030400d986 */ /* 0x0003e2000c101126 */
[----:B------:R-:W-:Y:S05]  /*65a0*/  @P2 BRA `(.L_x_143) ;  /* 0x00000000000c2947 */ /* 0x000fea0003800000 */
[----:B--2---:R-:W1:Y:S02]  /*65b0*/  LDG.E.U8 R93, desc[UR38][R8.64+0x51] ;  /* 0x00005126085d7981 */ /* 0x004e64000c1e1100 */
[----:B-1----:R-:W-:-:S05]  /*65c0*/  PRMT R3, R93, 0x8880, RZ ;  /* 0x000088805d037816 */ /* 0x002fca00000000ff */
[----:B------:R-:W-:-:S07]  /*65d0*/  IMAD R20, R3, R92, RZ ;  /* 0x0000005c03147224 */ /* 0x000fce00078e02ff */
.L_x_143:
[----:B------:R-:W-:Y:S05]  /*65e0*/  BSYNC B1 ;  /* 0x0000000000017941 */ /* 0x000fea0003800000 */
.L_x_142:
        /* <DEDUP_REMOVED lines=11> */
.L_x_145:
[----:B------:R-:W-:Y:S05]  /*66a0*/  BSYNC B1 ;  /* 0x0000000000017941 */ /* 0x000fea0003800000 */
.L_x_144:
[----:B-1----:R-:W-:Y:S01]  /*66b0*/  @!P4 IMAD R3, R66, R89, R20 ;  /* 0x000000594203c224 */ /* 0x002fe200078e0214 */
[----:B------:R-:W-:Y:S04]  /*66c0*/  BSSY B1, `(.L_x_146) ;  /* 0x0000006000017945 */ /* 0x000fe80003800000 */
[----:B------:R1:W-:Y:S01]  /*66d0*/  @!P4 STG.E.U8 desc[UR38][R6.64+0x50], R3 ;  /* 0x000050030600c986 */ /* 0x0003e2000c101126 */
[----:B------:R-:W-:Y:S05]  /*66e0*/  @P3 BRA `(.L_x_147) ;  /* 0x00000000000c3947 */ /* 0x000fea0003800000 */
[----:B--2---:R-:W1:Y:S02]  /*66f0*/  LDG.E.U8 R93, desc[UR38][R10.64+0x51] ;  /* 0x000051260a5d7981 */ /* 0x004e64000c1e1100 */
[----:B-1----:R-:W-:-:S05]  /*6700*/  PRMT R3, R93, 0x8880, RZ ;  /* 0x000088805d037816 */ /* 0x002fca00000000ff */
[----:B------:R-:W-:-:S07]  /*6710*/  IMAD R20, R3, R92, RZ ;  /* 0x0000005c03147224 */ /* 0x000fce00078e02ff */
.L_x_147:
[----:B------:R-:W-:Y:S05]  /*6720*/  BSYNC B1 ;  /* 0x0000000000017941 */ /* 0x000fea0003800000 */
.L_x_146:
[----:B------:R-:W-:Y:S01]  /*6730*/  @!P3 IMAD R67, R67, R89, R20 ;  /* 0x000000594343b224 */ /* 0x000fe200078e0214 */
[----:B------:R-:W-:Y:S04]  /*6740*/  BSSY B1, `(.L_x_148) ;  /* 0x0000006000017945 */ /* 0x000fe80003800000 */
[----:B------:R0:W-:Y:S01]  /*6750*/  @!P3 STG.E.U8 desc[UR38][R6.64+0x51], R67 ;  /* 0x000051430600b986 */ /* 0x0001e2000c101126 */
[----:B------:R-:W-:Y:S05]  /*6760*/  @P5 BRA `(.L_x_149) ;  /* 0x00000000000c5947 */ /* 0x000fea0003800000 */
[----:B--2---:R-:W1:Y:S02]  /*6770*/  LDG.E.U8 R93, desc[UR38][R8.64+0x58] ;  /* 0x00005826085d7981 */ /* 0x004e64000c1e1100 */
[----:B-1----:R-:W-:-:S05]  /*6780*/  PRMT R3, R93, 0x8880, RZ ;  /* 0x000088805d037816 */ /* 0x002fca00000000ff */
[----:B------:R-:W-:-:S07]  /*6790*/  IMAD R20, R3, R92, RZ ;  /* 0x0000005c03147224 */ /* 0x000fce00078e02ff */
.L_x_149:
[----:B------:R-:W-:Y:S05]  /*67a0*/  BSYNC B1 ;  /* 0x0000000000017941 */ /* 0x000fea0003800000 */
.L_x_148:
[----:B-1----:R-:W-:Y:S01]  /*67b0*/  @!P5 IMAD R3, R68, R89, R20 ;  /* 0x000000594403d224 */ /* 0x002fe200078e0214 */
[----:B------:R-:W-:Y:S04]  /*67c0*/  BSSY B1, `(.L_x_150) ;  /* 0x0000006000017945 */ /* 0x000fe80003800000 */
[----:B------:R1:W-:Y:S01]  /*67d0*/  @!P5 STG.E.U8 desc[UR38][R4.64+0x58], R3 ;  /* 0x000058030400d986 */ /* 0x0003e2000c101126 */
[----:B------:R-:W-:Y:S05]  /*67e0*/  @P2 BRA `(.L_x_151) ;  /* 0x00000000000c2947 */ /* 0x000fea0003800000 */
[----:B--2---:R-:W1:Y:S02]  /*67f0*/  LDG.E.U8 R93, desc[UR38][R8.64+0x59] ;  /* 0x00005926085d7981 */ /* 0x004e64000c1e1100 */
[----:B-1----:R-:W-:-:S05]  /*6800*/  PRMT R3, R93, 0x8880, RZ ;  /* 0x000088805d037816 */ /* 0x002fca00000000ff */
[----:B------:R-:W-:-:S07]  /*6810*/  IMAD R20, R3, R92, RZ ;  /* 0x0000005c03147224 */ /* 0x000fce00078e02ff */
.L_x_151:
[----:B------:R-:W-:Y:S05]  /*6820*/  BSYNC B1 ;  /* 0x0000000000017941 */ /* 0x000fea0003800000 */
.L_x_150:
        /* <DEDUP_REMOVED lines=11> */
.L_x_153:
[----:B------:R-:W-:Y:S05]  /*68e0*/  BSYNC B1 ;  /* 0x0000000000017941 */ /* 0x000fea0003800000 */
.L_x_152:
[----:B-1----:R-:W-:Y:S01]  /*68f0*/  @!P4 IMAD R3, R70, R89, R20 ;  /* 0x000000594603c224 */ /* 0x002fe200078e0214 */
[----:B------:R-:W-:Y:S04]  /*6900*/  BSSY B1, `(.L_x_154) ;  /* 0x0000006000017945 */ /* 0x000fe80003800000 */
[----:B------:R1:W-:Y:S01]  /*6910*/  @!P4 STG.E.U8 desc[UR38][R6.64+0x58], R3 ;  /* 0x000058030600c986 */ /* 0x0003e2000c101126 */
[----:B------:R-:W-:Y:S05]  /*6920*/  @P3 BRA `(.L_x_155) ;  /* 0x00000000000c3947 */ /* 0x000fea0003800000 */
[----:B--2---:R-:W1:Y:S02]  /*6930*/  LDG.E.U8 R93, desc[UR38][R10.64+0x59] ;  /* 0x000059260a5d7981 */ /* 0x004e64000c1e1100 */
[----:B-1----:R-:W-:-:S05]  /*6940*/  PRMT R3, R93, 0x8880, RZ ;  /* 0x000088805d037816 */ /* 0x002fca00000000ff */
[----:B------:R-:W-:-:S07]  /*6950*/  IMAD R20, R3, R92, RZ ;  /* 0x0000005c03147224 */ /* 0x000fce00078e02ff */
.L_x_155:
[----:B------:R-:W-:Y:S05]  /*6960*/  BSYNC B1 ;  /* 0x0000000000017941 */ /* 0x000fea0003800000 */
.L_x_154:
[----:B------:R-:W-:Y:S01]  /*6970*/  @!P3 IMAD R71, R71, R89, R20 ;  /* 0x000000594747b224 */ /* 0x000fe200078e0214 */
[----:B------:R-:W-:Y:S04]  /*6980*/  BSSY B1, `(.L_x_156) ;  /* 0x0000006000017945 */ /* 0x000fe80003800000 */
[----:B------:R0:W-:Y:S01]  /*6990*/  @!P3 STG.E.U8 desc[UR38][R6.64+0x59], R71 ;  /* 0x000059470600b986 */ /* 0x0001e2000c101126 */
[----:B------:R-:W-:Y:S05]  /*69a0*/  @P5 BRA `(.L_x_157) ;  /* 0x00000000000c5947 */ /* 0x000fea0003800000 */
[----:B--2---:R-:W1:Y:S02]  /*69b0*/  LDG.E.U8 R93, desc[UR38][R8.64+0x60] ;  /* 0x00006026085d7981 */ /* 0x004e64000c1e1100 */
[----:B-1----:R-:W-:-:S05]  /*69c0*/  PRMT R3, R93, 0x8880, RZ ;  /* 0x000088805d037816 */ /* 0x002fca00000000ff */
[----:B------:R-:W-:-:S07]  /*69d0*/  IMAD R20, R3, R92, RZ ;  /* 0x0000005c03147224 */ /* 0x000fce00078e02ff */
.L_x_157:
[----:B------:R-:W-:Y:S05]  /*69e0*/  BSYNC B1 ;  /* 0x0000000000017941 */ /* 0x000fea0003800000 */
.L_x_156:
[----:B-1----:R-:W-:Y:S01]  /*69f0*/  @!P5 IMAD R3, R72, R89, R20 ;  /* 0x000000594803d224 */ /* 0x002fe200078e0214 */
[----:B------:R-:W-:Y:S04]  /*6a00*/  BSSY B1, `(.L_x_158) ;  /* 0x0000006000017945 */ /* 0x000fe80003800000 */
[----:B------:R1:W-:Y:S01]  /*6a10*/  @!P5 STG.E.U8 desc[UR38][R4.64+0x60], R3 ;  /* 0x000060030400d986 */ /* 0x0003e2000c101126 */
[----:B------:R-:W-:Y:S05]  /*6a20*/  @P2 BRA `(.L_x_159) ;  /* 0x00000000000c2947 */ /* 0x000fea0003800000 */
[----:B--2---:R-:W1:Y:S02]  /*6a30*/  LDG.E.U8 R93, desc[UR38][R8.64+0x61] ;  /* 0x00006126085d7981 */ /* 0x004e64000c1e1100 */
[----:B-1----:R-:W-:-:S05]  /*6a40*/  PRMT R3, R93, 0x8880, RZ ;  /* 0x000088805d037816 */ /* 0x002fca00000000ff */
[----:B------:R-:W-:-:S07]  /*6a50*/  IMAD R20, R3, R92, RZ ;  /* 0x0000005c03147224 */ /* 0x000fce00078e02ff */
.L_x_159:
[----:B------:R-:W-:Y:S05]  /*6a60*/  BSYNC B1 ;  /* 0x0000000000017941 */ /* 0x000fea0003800000 */
.L_x_158:
        /* <DEDUP_REMOVED lines=11> */
.L_x_161:
[----:B------:R-:W-:Y:S05]  /*6b20*/  BSYNC B1 ;  /* 0x0000000000017941 */ /* 0x000fea0003800000 */
.L_x_160:
[----:B-1----:R-:W-:Y:S01]  /*6b30*/  @!P4 IMAD R3, R74, R89, R20 ;  /* 0x000000594a03c224 */ /* 0x002fe200078e0214 */
[----:B------:R-:W-:Y:S04]  /*6b40*/  BSSY B1, `(.L_x_162) ;  /* 0x0000006000017945 */ /* 0x000fe80003800000 */
[----:B------:R1:W-:Y:S01]  /*6b50*/  @!P4 STG.E.U8 desc[UR38][R6.64+0x60], R3 ;  /* 0x000060030600c986 */ /* 0x0003e2000c101126 */
[----:B------:R-:W-:Y:S05]  /*6b60*/  @P3 BRA `(.L_x_163) ;  /* 0x00000000000c3947 */ /* 0x000fea0003800000 */
[----:B--2---:R-:W1:Y:S02]  /*6b70*/  LDG.E.U8 R93, desc[UR38][R10.64+0x61] ;  /* 0x000061260a5d7981 */ /* 0x004e64000c1e1100 */
[----:B-1----:R-:W-:-:S05]  /*6b80*/  PRMT R3, R93, 0x8880, RZ ;  /* 0x000088805d037816 */ /* 0x002fca00000000ff */
[----:B------:R-:W-:-:S07]  /*6b90*/  IMAD R20, R3, R92, RZ ;  /* 0x0000005c03147224 */ /* 0x000fce00078e02ff */
.L_x_163:
[----:B------:R-:W-:Y:S05]  /*6ba0*/  BSYNC B1 ;  /* 0x0000000000017941 */ /* 0x000fea0003800000 */
.L_x_162:
[----:B------:R-:W-:Y:S01]  /*6bb0*/  @!P3 IMAD R75, R75, R89, R20 ;  /* 0x000000594b4bb224 */ /* 0x000fe200078e0214 */
[----:B------:R-:W-:Y:S04]  /*6bc0*/  BSSY B1, `(.L_x_164) ;  /* 0x0000006000017945 */ /* 0x000fe80003800000 */
[----:B------:R0:W-:Y:S01]  /*6bd0*/  @!P3 STG.E.U8 desc[UR38][R6.64+0x61], R75 ;  /* 0x0000614b0600b986 */ /* 0x0001e2000c101126 */
[----:B------:R-:W-:Y:S05]  /*6be0*/  @P5 BRA `(.L_x_165) ;  /* 0x00000000000c5947 */ /* 0x000fea0003800000 */
[----:B--2---:R-:W1:Y:S02]  /*6bf0*/  LDG.E.U8 R93, desc[UR38][R8.64+0x68] ;  /* 0x00006826085d7981 */ /* 0x004e64000c1e1100 */
[----:B-1----:R-:W-:-:S05]  /*6c00*/  PRMT R3, R93, 0x8880, RZ ;  /* 0x000088805d037816 */ /* 0x002fca00000000ff */
[----:B------:R-:W-:-:S07]  /*6c10*/  IMAD R20, R3, R92, RZ ;  /* 0x0000005c03147224 */ /* 0x000fce00078e02ff */
.L_x_165:
[----:B------:R-:W-:Y:S05]  /*6c20*/  BSYNC B1 ;  /* 0x0000000000017941 */ /* 0x000fea0003800000 */
.L_x_164:
[----:B-1----:R-:W-:Y:S01]  /*6c30*/  @!P5 IMAD R3, R76, R89, R20 ;  /* 0x000000594c03d224 */ /* 0x002fe200078e0214 */
[----:B------:R-:W-:Y:S04]  /*6c40*/  BSSY B1, `(.L_x_166) ;  /* 0x0000006000017945 */ /* 0x000fe80003800000 */
[----:B------:R1:W-:Y:S01]  /*6c50*/  @!P5 STG.E.U8 desc[UR38][R4.64+0x68], R3 ;  /* 0x000068030400d986 */ /* 0x0003e2000c101126 */
[----:B------:R-:W-:Y:S05]  /*6c60*/  @P2 BRA `(.L_x_167) ;  /* 0x00000000000c2947 */ /* 0x000fea0003800000 */
[----:B--2---:R-:W1:Y:S02]  /*6c70*/  LDG.E.U8 R93, desc[UR38][R8.64+0x69] ;  /* 0x00006926085d7981 */ /* 0x004e64000c1e1100 */
[----:B-1----:R-:W-:-:S05]  /*6c80*/  PRMT R3, R93, 0x8880, RZ ;  /* 0x000088805d037816 */ /* 0x002fca00000000ff */
[----:B------:R-:W-:-:S07]  /*6c90*/  IMAD R20, R3, R92, RZ ;  /* 0x0000005c03147224 */ /* 0x000fce00078e02ff */
.L_x_167:
[----:B------:R-:W-:Y:S05]  /*6ca0*/  BSYNC B1 ;  /* 0x0000000000017941 */ /* 0x000fea0003800000 */
.L_x_166:
        /* <DEDUP_REMOVED lines=11> */
.L_x_169:
[----:B------:R-:W-:Y:S05]  /*6d60*/  BSYNC B1 ;  /* 0x0000000000017941 */ /* 0x000fea0003800000 */
.L_x_168:
[----:B-1----:R-:W-:Y:S01]  /*6d70*/  @!P4 IMAD R3, R78, R89, R20 ;  /* 0x000000594e03c224 */ /* 0x002fe200078e0214 */
[----:B------:R-:W-:Y:S04]  /*6d80*/  BSSY B1, `(.L_x_170) ;  /* 0x0000006000017945 */ /* 0x000fe80003800000 */
[----:B------:R1:W-:Y:S01]  /*6d90*/  @!P4 STG.E.U8 desc[UR38][R6.64+0x68], R3 ;  /* 0x000068030600c986 */ /* 0x0003e2000c101126 */
[----:B------:R-:W-:Y:S05]  /*6da0*/  @P3 BRA `(.L_x_171) ;  /* 0x00000000000c3947 */ /* 0x000fea0003800000 */
[----:B--2---:R-:W1:Y:S02]  /*6db0*/  LDG.E.U8 R93, desc[UR38][R10.64+0x69] ;  /* 0x000069260a5d7981 */ /* 0x004e64000c1e1100 */
[----:B-1----:R-:W-:-:S05]  /*6dc0*/  PRMT R3, R93, 0x8880, RZ ;  /* 0x000088805d037816 */ /* 0x002fca00000000ff */
[----:B------:R-:W-:-:S07]  /*6dd0*/  IMAD R20, R3, R92, RZ ;  /* 0x0000005c03147224 */ /* 0x000fce00078e02ff */
.L_x_171:
[----:B------:R-:W-:Y:S05]  /*6de0*/  BSYNC B1 ;  /* 0x0000000000017941 */ /* 0x000fea0003800000 */
.L_x_170:
[----:B------:R-:W-:Y:S01]  /*6df0*/  @!P3 IMAD R79, R79, R89, R20 ;  /* 0x000000594f4fb224 */ /* 0x000fe200078e0214 */
[----:B------:R-:W-:Y:S04]  /*6e00*/  BSSY B1, `(.L_x_172) ;  /* 0x0000006000017945 */ /* 0x000fe80003800000 */
[----:B------:R0:W-:Y:S01]  /*6e10*/  @!P3 STG.E.U8 desc[UR38][R6.64+0x69], R79 ;  /* 0x0000694f0600b986 */ /* 0x0001e2000c101126 */
[----:B------:R-:W-:Y:S05]  /*6e20*/  @P5 BRA `(.L_x_173) ;  /* 0x00000000000c5947 */ /* 0x000fea0003800000 */
[----:B--2---:R-:W1:Y:S02]  /*6e30*/  LDG.E.U8 R93, desc[UR38][R8.64+0x70] ;  /* 0x00007026085d7981 */ /* 0x004e64000c1e1100 */
[----:B-1----:R-:W-:-:S05]  /*6e40*/  PRMT R3, R93, 0x8880, RZ ;  /* 0x000088805d037816 */ /* 0x002fca00000000ff */
[----:B------:R-:W-:-:S07]  /*6e50*/  IMAD R20, R3, R92, RZ ;  /* 0x0000005c03147224 */ /* 0x000fce00078e02ff */
.L_x_173:
[----:B------:R-:W-:Y:S05]  /*6e60*/  BSYNC B1 ;  /* 0x0000000000017941 */ /* 0x000fea0003800000 */
.L_x_172:
[----:B-1----:R-:W-:Y:S01]  /*6e70*/  @!P5 IMAD R3, R80, R89, R20 ;  /* 0x000000595003d224 */ /* 0x002fe200078e0214 */
[----:B------:R-:W-:Y:S04]  /*6e80*/  BSSY B1, `(.L_x_174) ;  /* 0x0000006000017945 */ /* 0x000fe80003800000 */
[----:B------:R1:W-:Y:S01]  /*6e90*/  @!P5 STG.E.U8 desc[UR38][R4.64+0x70], R3 ;  /* 0x000070030400d986 */ /* 0x0003e2000c101126 */
[----:B------:R-:W-:Y:S05]  /*6ea0*/  @P2 BRA `(.L_x_175) ;  /* 0x00000000000c2947 */ /* 0x000fea0003800000 */
[----:B--2---:R-:W1:Y:S02]  /*6eb0*/  LDG.E.U8 R93, desc[UR38][R8.64+0x71] ;  /* 0x00007126085d7981 */ /* 0x004e64000c1e1100 */
[----:B-1----:R-:W-:-:S05]  /*6ec0*/  PRMT R3, R93, 0x8880, RZ ;  /* 0x000088805d037816 */ /* 0x002fca00000000ff */
[----:B------:R-:W-:-:S07]  /*6ed0*/  IMAD R20, R3, R92, RZ ;  /* 0x0000005c03147224 */ /* 0x000fce00078e02ff */
.L_x_175:
[----:B------:R-:W-:Y:S05]  /*6ee0*/  BSYNC B1 ;  /* 0x0000000000017941 */ /* 0x000fea0003800000 */
.L_x_174:
[C---:B------:R-:W-:Y:S01]  /*6ef0*/  ISETP.LT.OR P4, PT, R0.reuse, 0x71, !P0 ;  /* 0x000000710000780c */ /* 0x040fe20004781670 */
[----:B------:R-:W-:Y:S01]  /*6f00*/  @!P2 IMAD R81, R81, R89, R20 ;  /* 0x000000595151a224 */ /* 0x000fe200078e0214 */
[----:B------:R-:W-:Y:S01]  /*6f10*/  BSSY B1, `(.L_x_176) ;  /* 0x000000a000017945 */ /* 0x000fe20003800000 */
[C---:B------:R-:W-:Y:S02]  /*6f20*/  ISETP.LT.OR P3, PT, R0.reuse, 0x72, !P0 ;  /* 0x000000720000780c */ /* 0x040fe40004761670 */
        /* <DEDUP_REMOVED lines=8> */
.L_x_177:
[----:B------:R-:W-:Y:S05]  /*6fb0*/  BSYNC B1 ;  /* 0x0000000000017941 */ /* 0x000fea0003800000 */
.L_x_176:
[----:B-1----:R-:W-:Y:S01]  /*6fc0*/  @!P4 IMAD R3, R82, R89, R20 ;  /* 0x000000595203c224 */ /* 0x002fe200078e0214 */
[----:B------:R-:W-:Y:S04]  /*6fd0*/  BSSY B1, `(.L_x_178) ;  /* 0x0000006000017945 */ /* 0x000fe80003800000 */
[----:B------:R1:W-:Y:S01]  /*6fe0*/  @!P4 STG.E.U8 desc[UR38][R6.64+0x70], R3 ;  /* 0x000070030600c986 */ /* 0x0003e2000c101126 */
[----:B------:R-:W-:Y:S05]  /*6ff0*/  @P3 BRA `(.L_x_179) ;  /* 0x00000000000c3947 */ /* 0x000fea0003800000 */
[----:B--2---:R-:W1:Y:S02]  /*7000*/  LDG.E.U8 R93, desc[UR38][R10.64+0x71] ;  /* 0x000071260a5d7981 */ /* 0x004e64000c1e1100 */
[----:B-1----:R-:W-:-:S05]  /*7010*/  PRMT R3, R93, 0x8880, RZ ;  /* 0x000088805d037816 */ /* 0x002fca00000000ff */
[----:B------:R-:W-:-:S07]  /*7020*/  IMAD R20, R3, R92, RZ ;  /* 0x0000005c03147224 */ /* 0x000fce00078e02ff */
.L_x_179:
[----:B------:R-:W-:Y:S05]  /*7030*/  BSYNC B1 ;  /* 0x0000000000017941 */ /* 0x000fea0003800000 */
.L_x_178:
[----:B------:R-:W-:Y:S01]  /*7040*/  @!P3 IMAD R83, R83, R89, R20 ;  /* 0x000000595353b224 */ /* 0x000fe200078e0214 */
[----:B------:R-:W-:Y:S04]  /*7050*/  BSSY B1, `(.L_x_180) ;  /* 0x0000006000017945 */ /* 0x000fe80003800000 */
[----:B------:R0:W-:Y:S01]  /*7060*/  @!P3 STG.E.U8 desc[UR38][R6.64+0x71], R83 ;  /* 0x000071530600b986 */ /* 0x0001e2000c101126 */
[----:B------:R-:W-:Y:S05]  /*7070*/  @P2 BRA `(.L_x_181) ;  /* 0x00000000000c2947 */ /* 0x000fea0003800000 */
[----:B--2---:R-:W1:Y:S02]  /*7080*/  LDG.E.U8 R93, desc[UR38][R8.64+0x78] ;  /* 0x00007826085d7981 */ /* 0x004e64000c1e1100 */
[----:B-1----:R-:W-:-:S05]  /*7090*/  PRMT R3, R93, 0x8880, RZ ;  /* 0x000088805d037816 */ /* 0x002fca00000000ff */
[----:B------:R-:W-:-:S07]  /*70a0*/  IMAD R20, R3, R92, RZ ;  /* 0x0000005c03147224 */ /* 0x000fce00078e02ff */
.L_x_181:
[----:B------:R-:W-:Y:S05]  /*70b0*/  BSYNC B1 ;  /* 0x0000000000017941 */ /* 0x000fea0003800000 */
.L_x_180:
[----:B-1----:R-:W-:Y:S01]  /*70c0*/  @!P2 IMAD R3, R84, R89, R20 ;  /* 0x000000595403a224 */ /* 0x002fe200078e0214 */
[----:B------:R-:W-:Y:S04]  /*70d0*/  BSSY B1, `(.L_x_182) ;  /* 0x0000006000017945 */ /* 0x000fe80003800000 */
[----:B------:R1:W-:Y:S01]  /*70e0*/  @!P2 STG.E.U8 desc[UR38][R4.64+0x78], R3 ;  /* 0x000078030400a986 */ /* 0x0003e2000c101126 */
[----:B------:R-:W-:Y:S05]  /*70f0*/  @P1 BRA `(.L_x_183) ;  /* 0x00000000000c1947 */ /* 0x000fea0003800000 */
[----:B--2---:R-:W1:Y:S02]  /*7100*/  LDG.E.U8 R93, desc[UR38][R8.64+0x79] ;  /* 0x00007926085d7981 */ /* 0x004e64000c1e1100 */
[----:B-1----:R-:W-:-:S05]  /*7110*/  PRMT R3, R93, 0x8880, RZ ;  /* 0x000088805d037816 */ /* 0x002fca00000000ff */
[----:B------:R-:W-:-:S07]  /*7120*/  IMAD R20, R3, R92, RZ ;  /* 0x0000005c03147224 */ /* 0x000fce00078e02ff */
.L_x_183:
[----:B------:R-:W-:Y:S05]  /*7130*/  BSYNC B1 ;  /* 0x0000000000017941 */ /* 0x000fea0003800000 */
.L_x_182:
[----:B------:R-:W-:Y:S01]  /*7140*/  @!P1 IMAD R85, R85, R89, R20 ;  /* 0x0000005955559224 */ /* 0x000fe200078e0214 */
[----:B------:R-:W-:Y:S04]  /*7150*/  BSSY B1, `(.L_x_184) ;  /* 0x0000006000017945 */ /* 0x000fe80003800000 */
[----:B------:R0:W-:Y:S01]  /*7160*/  @!P1 STG.E.U8 desc[UR38][R4.64+0x79], R85 ;  /* 0x0000795504009986 */ /* 0x0001e2000c101126 */
[----:B------:R-:W-:Y:S05]  /*7170*/  @P5 BRA `(.L_x_185) ;  /* 0x00000000000c5947 */ /* 0x000fea0003800000 */
[----:B--2---:R-:W1:Y:S02]  /*7180*/  LDG.E.U8 R93, desc[UR38][R10.64+0x78] ;  /* 0x000078260a5d7981 */ /* 0x004e64000c1e1100 */
[----:B-1----:R-:W-:-:S05]  /*7190*/  PRMT R3, R93, 0x8880, RZ ;  /* 0x000088805d037816 */ /* 0x002fca00000000ff */
[----:B------:R-:W-:-:S07]  /*71a0*/  IMAD R20, R3, R92, RZ ;  /* 0x0000005c03147224 */ /* 0x000fce00078e02ff */
.L_x_185:
[----:B------:R-:W-:Y:S05]  /*71b0*/  BSYNC B1 ;  /* 0x0000000000017941 */ /* 0x000fea0003800000 */
.L_x_184:
[----:B-1----:R-:W-:Y:S01]  /*71c0*/  @!P5 IMAD R3, R86, R89, R20 ;  /* 0x000000595603d224 */ /* 0x002fe200078e0214 */
[----:B------:R-:W-:Y:S01]  /*71d0*/  ISETP.LT.OR P0, PT, R0, 0x7a, !P0 ;  /* 0x0000007a0000780c */ /* 0x000fe20004701670 */
[----:B------:R-:W-:Y:S03]  /*71e0*/  BSSY B1, `(.L_x_186) ;  /* 0x0000006000017945 */ /* 0x000fe60003800000 */
[----:B------:R1:W-:Y:S09]  /*71f0*/  @!P5 STG.E.U8 desc[UR38][R6.64+0x78], R3 ;  /* 0x000078030600d986 */ /* 0x0003f2000c101126 */
[----:B------:R-:W-:Y:S05]  /*7200*/  @P0 BRA `(.L_x_187) ;  /* 0x00000000000c0947 */ /* 0x000fea0003800000 */
[----:B--2---:R-:W1:Y:S02]  /*7210*/  LDG.E.U8 R93, desc[UR38][R10.64+0x79] ;  /* 0x000079260a5d7981 */ /* 0x004e64000c1e1100 */
[----:B-1----:R-:W-:-:S05]  /*7220*/  PRMT R3, R93, 0x8880, RZ ;  /* 0x000088805d037816 */ /* 0x002fca00000000ff */
[----:B------:R-:W-:-:S07]  /*7230*/  IMAD R20, R3, R92, RZ ;  /* 0x0000005c03147224 */ /* 0x000fce00078e02ff */
.L_x_187:
[----:B------:R-:W-:Y:S05]  /*7240*/  BSYNC B1 ;  /* 0x0000000000017941 */ /* 0x000fea0003800000 */
.L_x_186:
[----:B------:R-:W-:Y:S01]  /*7250*/  IMAD R87, R87, R89, R20 ;  /* 0x0000005957577224 */ /* 0x000fe200078e0214 */
[----:B------:R-:W-:Y:S06]  /*7260*/  @P0 BRA `(.L_x_188) ;  /* 0x0000000c00100947 */ /* 0x000fec0003800000 */
[----:B------:R0:W-:Y:S01]  /*7270*/  STG.E.U8 desc[UR38][R6.64+0x79], R87 ;  /* 0x0000795706007986 */ /* 0x0001e2000c101126 */
[----:B------:R-:W-:Y:S05]  /*7280*/  BRA `(.L_x_188) ;  /* 0x0000000c00087947 */ /* 0x000fea0003800000 */
.L_x_59:
[C---:B------:R-:W-:Y:S02]  /*7290*/  ISETP.GE.AND P1, PT, R20.reuse, 0x1, PT ;  /* 0x000000011400780c */ /* 0x040fe40003f26270 */
[----:B------:R-:W-:Y:S02]  /*72a0*/  ISETP.GE.AND P0, PT, R20, 0x9, PT ;  /* 0x000000091400780c */ /* 0x000fe40003f06270 */
[C---:B------:R-:W-:Y:S02]  /*72b0*/  ISETP.LT.OR P4, PT, R0.reuse, 0x1, !P1 ;  /* 0x000000010000780c */ /* 0x040fe40004f81670 */
[C---:B------:R-:W-:Y:S02]  /*72c0*/  ISETP.LT.OR P3, PT, R0.reuse, 0x2, !P1 ;  /* 0x000000020000780c */ /* 0x040fe40004f61670 */
[C---:B------:R-:W-:Y:S02]  /*72d0*/  ISETP.LT.OR P2, PT, R0.reuse, 0x1, !P0 ;  /* 0x000000010000780c */ /* 0x040fe40004741670 */
[----:B------:R-:W-:-:S07]  /*72e0*/  ISETP.LT.OR P5, PT, R0, 0x2, !P0 ;  /* 0x000000020000780c */ /* 0x000fce00047a1670 */
[-C--:B------:R-:W-:Y:S02]  /*72f0*/  @!P4 IMAD R3, R24, R89.reuse, RZ ;  /* 0x000000591803c224 */ /* 0x080fe400078e02ff */
[-C--:B------:R-:W-:Y:S02]  /*7300*/  @!P3 IMAD R25, R25, R89.reuse, RZ ;  /* 0x000000591919b224 */ /* 0x080fe400078e02ff */
[-C--:B------:R-:W-:Y:S01]  /*7310*/  @!P2 IMAD R9, R26, R89.reuse, RZ ;  /* 0x000000591a09a224 */ /* 0x080fe200078e02ff */
[----:B------:R0:W-:Y:S01]  /*7320*/  @!P4 STG.E.U8 desc[UR38][R4.64], R3 ;  /* 0x000000030400c986 */ /* 0x0001e2000c101126 */
[C---:B------:R-:W-:Y:S01]  /*7330*/  ISETP.LT.OR P4, PT, R0.reuse, 0x9, !P1 ;  /* 0x000000090000780c */ /* 0x040fe20004f81670 */
[----:B------:R-:W-:Y:S02]  /*7340*/  @!P5 IMAD R27, R27, R89, RZ ;  /* 0x000000591b1bd224 */ /* 0x000fe400078e02ff */
[----:B------:R-:W-:Y:S01]  /*7350*/  @!P3 STG.E.U8 desc[UR38][R4.64+0x1], R25 ;  /* 0x000001190400b986 */ /* 0x000fe2000c101126 */
[----:B------:R-:W-:-:S03]  /*7360*/  ISETP.LT.OR P3, PT, R0, 0xa, !P1 ;  /* 0x0000000a0000780c */ /* 0x000fc60004f61670 */
[----:B------:R1:W-:Y:S01]  /*7370*/  @!P2 STG.E.U8 desc[UR38][R6.64], R9 ;  /* 0x000000090600a986 */ /* 0x0003e2000c101126 */
[----:B------:R-:W-:-:S03]  /*7380*/  ISETP.LT.OR P2, PT, R0, 0x9, !P0 ;  /* 0x000000090000780c */ /* 0x000fc60004741670 */
[----:B------:R-:W-:Y:S01]  /*7390*/  @!P5 STG.E.U8 desc[UR38][R6.64+0x1], R27 ;  /* 0x0000011b0600d986 */ /* 0x000fe2000c101126 */
[----:B------:R-:W-:Y:S01]  /*73a0*/  ISETP.LT.OR P5, PT, R0, 0xa, !P0 ;  /* 0x0000000a0000780c */ /* 0x000fe200047a1670 */
[----:B------:R-:W-:-:S04]  /*73b0*/  @!P4 IMAD R11, R28, R89, RZ ;  /* 0x000000591c0bc224 */ /* 0x000fc800078e02ff */
[-C--:B------:R-:W-:Y:S01]  /*73c0*/  @!P3 IMAD R29, R29, R89.reuse, RZ ;  /* 0x000000591d1db224 */ /* 0x080fe200078e02ff */
[----:B------:R-:W-:Y:S01]  /*73d0*/  @!P4 STG.E.U8 desc[UR38][R4.64+0x8], R11 ;  /* 0x0000080b0400c986 */ /* 0x000fe2000c101126 */
[----:B------:R-:W-:Y:S02]  /*73e0*/  ISETP.LT.OR P4, PT, R0, 0x11, !P1 ;  /* 0x000000110000780c */ /* 0x000fe40004f81670 */
[-C--:B0-----:R-:W-:Y:S01]  /*73f0*/  @!P2 IMAD R3, R30, R89.reuse, RZ ;  /* 0x000000591e03a224 */ /* 0x081fe200078e02ff */
[----:B------:R-:W-:Y:S01]  /*7400*/  @!P3 STG.E.U8 desc[UR38][R4.64+0x9], R29 ;  /* 0x0000091d0400b986 */ /* 0x000fe2000c101126 */
[C---:B------:R-:W-:Y:S02]  /*7410*/  ISETP.LT.OR P3, PT, R0.reuse, 0x12, !P1 ;  /* 0x000000120000780c */ /* 0x040fe40004f61670 */
[----:B------:R-:W-:Y:S01]  /*7420*/  @!P5 IMAD R31, R31, R89, RZ ;  /* 0x000000591f1fd224 */ /* 0x000fe200078e02ff */
[----:B------:R0:W-:Y:S01]  /*7430*/  @!P2 STG.E.U8 desc[UR38][R6.64+0x8], R3 ;  /* 0x000008030600a986 */ /* 0x0001e2000c101126 */
[----:B------:R-:W-:-:S03]  /*7440*/  ISETP.LT.OR P2, PT, R0, 0x11, !P0 ;  /* 0x000000110000780c */ /* 0x000fc60004741670 */
[----:B------:R-:W-:Y:S01]  /*7450*/  @!P5 STG.E.U8 desc[UR38][R6.64+0x9], R31 ;  /* 0x0000091f0600d986 */ /* 0x000fe2000c101126 */
[----:B------:R-:W-:Y:S01]  /*7460*/  ISETP.LT.OR P5, PT, R0, 0x12, !P0 ;  /* 0x000000120000780c */ /* 0x000fe200047a1670 */
[----:B-1----:R-:W-:-:S04]  /*7470*/  @!P4 IMAD R9, R32, R89, RZ ;  /* 0x000000592009c224 */ /* 0x002fc800078e02ff */
        /* <DEDUP_REMOVED lines=109> */
[----:B------:R1:W-:Y:S01]  /*7b50*/  @!P4 STG.E.U8 desc[UR38][R4.64+0x58], R11 ;  /* 0x0000580b0400c986 */ /* 0x0003e2000c101126 */
        /* <DEDUP_REMOVED lines=13> */
[-C--:B-1----:R-:W-:Y:S01]  /*7c30*/  @!P2 IMAD R11, R74, R89.reuse, RZ ;  /* 0x000000594a0ba224 */ /* 0x082fe200078e02ff */
[----:B------:R-:W-:Y:S01]  /*7c40*/  @!P3 STG.E.U8 desc[UR38][R4.64+0x61], R73 ;  /* 0x000061490400b986 */ /* 0x000fe2000c101126 */
[C---:B------:R-:W-:Y:S02]  /*7c50*/  ISETP.LT.OR P3, PT, R0.reuse, 0x6a, !P1 ;  /* 0x0000006a0000780c */ /* 0x040fe40004f61670 */
[----:B------:R-:W-:Y:S01]  /*7c60*/  @!P5 IMAD R75, R75, R89, RZ ;  /* 0x000000594b4bd224 */ /* 0x000fe200078e02ff */
[----:B------:R1:W-:Y:S01]  /*7c70*/  @!P2 STG.E.U8 desc[UR38][R6.64+0x60], R11 ;  /* 0x0000600b0600a986 */ /* 0x0003e2000c101126 */
[----:B------:R-:W-:-:S03]  /*7c80*/  ISETP.LT.OR P2, PT, R0, 0x69, !P0 ;  /* 0x000000690000780c */ /* 0x000fc60004741670 */
[----:B------:R-:W-:Y:S01]  /*7c90*/  @!P5 STG.E.U8 desc[UR38][R6.64+0x61], R75 ;  /* 0x0000614b0600d986 */ /* 0x000fe2000c101126 */
[----:B------:R-:W-:Y:S01]  /*7ca0*/  ISETP.LT.OR P5, PT, R0, 0x6a, !P0 ;  /* 0x0000006a0000780c */ /* 0x000fe200047a1670 */
[----:B0-----:R-:W-:-:S04]  /*7cb0*/  @!P4 IMAD R3, R76, R89, RZ ;  /* 0x000000594c03c224 */ /* 0x001fc800078e02ff */
[-C--:B------:R-:W-:Y:S01]  /*7cc0*/  @!P3 IMAD R77, R77, R89.reuse, RZ ;  /* 0x000000594d4db224 */ /* 0x080fe200078e02ff */
[----:B------:R0:W-:Y:S01]  /*7cd0*/  @!P4 STG.E.U8 desc[UR38][R4.64+0x68], R3 ;  /* 0x000068030400c986 */ /* 0x0001e2000c101126 */
[----:B------:R-:W-:Y:S02]  /*7ce0*/  ISETP.LT.OR P4, PT, R0, 0x72, !P1 ;  /* 0x000000720000780c */ /* 0x000fe40004f81670 */
[-C--:B---3--:R-:W-:Y:S01]  /*7cf0*/  @!P2 IMAD R9, R78, R89.reuse, RZ ;  /* 0x000000594e09a224 */ /* 0x088fe200078e02ff */
[----:B------:R-:W-:Y:S01]  /*7d00*/  @!P3 STG.E.U8 desc[UR38][R4.64+0x69], R77 ;  /* 0x0000694d0400b986 */ /* 0x000fe2000c101126 */
[C---:B------:R-:W-:Y:S02]  /*7d10*/  ISETP.LT.OR P3, PT, R0.reuse, 0x71, !P1 ;  /* 0x000000710000780c */ /* 0x040fe40004f61670 */
[----:B------:R-:W-:Y:S01]  /*7d20*/  @!P5 IMAD R79, R79, R89, RZ ;  /* 0x000000594f4fd224 */ /* 0x000fe200078e02ff */
[----:B------:R-:W-:Y:S01]  /*7d30*/  @!P2 STG.E.U8 desc[UR38][R6.64+0x68], R9 ;  /* 0x000068090600a986 */ /* 0x000fe2000c101126 */
[----:B------:R-:W-:-:S03]  /*7d40*/  ISETP.LT.OR P2, PT, R0, 0x71, !P0 ;  /* 0x000000710000780c */ /* 0x000fc60004741670 */
[----:B------:R-:W-:Y:S01]  /*7d50*/  @!P5 STG.E.U8 desc[UR38][R6.64+0x69], R79 ;  /* 0x0000694f0600d986 */ /* 0x000fe2000c101126 */
[----:B------:R-:W-:Y:S01]  /*7d60*/  ISETP.LT.OR P5, PT, R0, 0x79, !P0 ;  /* 0x000000790000780c */ /* 0x000fe200047a1670 */
[----:B------:R-:W-:-:S04]  /*7d70*/  @!P4 IMAD R81, R81, R89, RZ ;  /* 0x000000595151c224 */ /* 0x000fc800078e02ff */
[-C--:B-1----:R-:W-:Y:S01]  /*7d80*/  @!P3 IMAD R11, R80, R89.reuse, RZ ;  /* 0x00000059500bb224 */ /* 0x082fe200078e02ff */
[----:B------:R-:W-:Y:S01]  /*7d90*/  @!P4 STG.E.U8 desc[UR38][R4.64+0x71], R81 ;  /* 0x000071510400c986 */ /* 0x000fe2000c101126 */
[C---:B------:R-:W-:Y:S02]  /*7da0*/  ISETP.LT.OR P4, PT, R0.reuse, 0x72, !P0 ;  /* 0x000000720000780c */ /* 0x040fe40004781670 */
[C---:B------:R-:W-:Y:S01]  /*7db0*/  ISETP.LT.OR P0, PT, R0.reuse, 0x7a, !P0 ;  /* 0x0000007a0000780c */ /* 0x040fe20004701670 */
[----:B------:R1:W-:Y:S01]  /*7dc0*/  @!P3 STG.E.U8 desc[UR38][R4.64+0x70], R11 ;  /* 0x0000700b0400b986 */ /* 0x0003e2000c101126 */
[----:B------:R-:W-:Y:S01]  /*7dd0*/  ISETP.LT.OR P3, PT, R0, 0x79, !P1 ;  /* 0x000000790000780c */ /* 0x000fe20004f61670 */
[----:B0-----:R-:W-:Y:S01]  /*7de0*/  @!P2 IMAD R3, R82, R89, RZ ;  /* 0x000000595203a224 */ /* 0x001fe200078e02ff */
[----:B------:R-:W-:-:S04]  /*7df0*/  ISETP.LT.OR P1, PT, R0, 0x7a, !P1 ;  /* 0x0000007a0000780c */ /* 0x000fc80004f21670 */
[----:B------:R0:W-:Y:S03]  /*7e00*/  @!P2 STG.E.U8 desc[UR38][R6.64+0x70], R3 ;  /* 0x000070030600a986 */ /* 0x0001e6000c101126 */
[-C--:B------:R-:W-:Y:S02]  /*7e10*/  @!P4 IMAD R83, R83, R89.reuse, RZ ;  /* 0x000000595353c224 */ /* 0x080fe400078e02ff */
[-C--:B-1----:R-:W-:Y:S02]  /*7e20*/  @!P5 IMAD R11, R86, R89.reuse, RZ ;  /* 0x00000059560bd224 */ /* 0x082fe400078e02ff */
[-C--:B------:R-:W-:Y:S01]  /*7e30*/  @!P3 IMAD R9, R84, R89.reuse, RZ ;  /* 0x000000595409b224 */ /* 0x080fe200078e02ff */
[----:B------:R0:W-:Y:S01]  /*7e40*/  @!P4 STG.E.U8 desc[UR38][R6.64+0x71], R83 ;  /* 0x000071530600c986 */ /* 0x0001e2000c101126 */
[-C--:B------:R-:W-:Y:S02]  /*7e50*/  @!P1 IMAD R85, R85, R89.reuse, RZ ;  /* 0x0000005955559224 */ /* 0x080fe400078e02ff */
[----:B------:R-:W-:Y:S01]  /*7e60*/  @!P0 IMAD R87, R87, R89, RZ ;  /* 0x0000005957578224 */ /* 0x000fe200078e02ff */
[----:B------:R0:W-:Y:S04]  /*7e70*/  @!P3 STG.E.U8 desc[UR38][R4.64+0x78], R9 ;  /* 0x000078090400b986 */ /* 0x0001e8000c101126 */
[----:B------:R0:W-:Y:S04]  /*7e80*/  @!P1 STG.E.U8 desc[UR38][R4.64+0x79], R85 ;  /* 0x0000795504009986 */ /* 0x0001e8000c101126 */
[----:B------:R0:W-:Y:S04]  /*7e90*/  @!P5 STG.E.U8 desc[UR38][R6.64+0x78], R11 ;  /* 0x0000780b0600d986 */ /* 0x0001e8000c101126 */
[----:B------:R0:W-:Y:S02]  /*7ea0*/  @!P0 STG.E.U8 desc[UR38][R6.64+0x79], R87 ;  /* 0x0000795706008986 */ /* 0x0001e4000c101126 */
.L_x_188:
[----:B------:R-:W-:Y:S05]  /*7eb0*/  BSYNC B0 ;  /* 0x0000000000007941 */ /* 0x000fea0003800000 */
.L_x_58:
[----:B------:R-:W-:Y:S01]  /*7ec0*/  ULDC UR4, c[0x0][0xc] ;  /* 0x0000030000047ab9 */ /* 0x000fe20000000800 */
[----:B------:R-:W-:Y:S01]  /*7ed0*/  ULDC UR5, c[0x0][0x10] ;  /* 0x0000040000057ab9 */ /* 0x000fe20000000800 */
[----:B01----:R-:W0:Y:S01]  /*7ee0*/  LDC R3, c[0x0][0x14] ;  /* 0x00000500ff037b82 */ /* 0x003e220000000800 */
[----:B------:R-:W-:Y:S01]  /*7ef0*/  UIMAD.WIDE.U32 UR4, UR4, UR5, URZ ;  /* 0x00000005040472a5 */ /* 0x000fe2000f8e003f */
[----:B------:R-:W-:Y:S01]  /*7f00*/  PRMT R0, RZ, 0x7610, R0 ;  /* 0x00007610ff007816 */ /* 0x000fe20000000000 */
[----:B------:R-:W-:Y:S02]  /*7f10*/  IMAD.MOV.U32 R23, RZ, RZ, -0x1 ;  /* 0xffffffffff177424 */ /* 0x000fe400078e00ff */
[----:B------:R-:W-:Y:S02]  /*7f20*/  IMAD.MOV.U32 R22, RZ, RZ, -0x1 ;  /* 0xffffffffff167424 */ /* 0x000fe400078e00ff */
[----:B0-----:R-:W-:-:S04]  /*7f30*/  IMAD.WIDE.U32 R16, R3, UR4, R16 ;  /* 0x0000000403107c25 */ /* 0x001fc8000f8e0010 */
[----:B------:R-:W-:Y:S01]  /*7f40*/  IMAD R3, R3, UR5, RZ ;  /* 0x0000000503037c24 */ /* 0x000fe2000f8e02ff */
[----:B------:R-:W-:Y:S02]  /*7f50*/  ULDC.64 UR4, c[0x0][0x850] ;  /* 0x0002140000047ab9 */ /* 0x000fe40000000a00 */
[----:B------:R-:W-:Y:S01]  /*7f60*/  ISETP.GE.U32.AND P0, PT, R16, UR4, PT ;  /* 0x0000000410007c0c */ /* 0x000fe2000bf06070 */
[----:B------:R-:W-:-:S05]  /*7f70*/  IMAD.IADD R17, R17, 0x1, R3 ;  /* 0x0000000111117824 */ /* 0x000fca00078e0203 */
[----:B------:R-:W-:-:S13]  /*7f80*/  ISETP.GE.U32.AND.EX P0, PT, R17, UR5, PT, P0 ;  /* 0x0000000511007c0c */ /* 0x000fda000bf06100 */
[----:B------:R-:W-:Y:S05]  /*7f90*/  @P0 BRA `(.L_x_189) ;  /* 0x0000000400640947 */ /* 0x000fea0003800000 */
[----:B------:R-:W0:Y:S01]  /*7fa0*/  S2R R12, SR_CTAID.X ;  /* 0x00000000000c7919 */ /* 0x000e220000002500 */
[----:B------:R-:W1:Y:S01]  /*7fb0*/  LDC.64 R10, c[0x0][0x828] ;  /* 0x00020a00ff0a7b82 */ /* 0x000e620000000a00 */
[----:B------:R-:W-:Y:S01]  /*7fc0*/  ULDC UR4, c[0x0][0x150] ;  /* 0x0000540000047ab9 */ /* 0x000fe20000000800 */
[----:B------:R-:W-:Y:S01]  /*7fd0*/  IMAD.MOV.U32 R8, RZ, RZ, R16 ;  /* 0x000000ffff087224 */ /* 0x000fe200078e0010 */
[----:B------:R-:W0:Y:S01]  /*7fe0*/  S2R R23, SR_CTAID.Y ;  /* 0x0000000000177919 */ /* 0x000e220000002600 */
[----:B------:R-:W-:-:S04]  /*7ff0*/  IMAD.MOV.U32 R9, RZ, RZ, R17 ;  /* 0x000000ffff097224 */ /* 0x000fc800078e0011 */
[----:B------:R-:W2:Y:S08]  /*8000*/  LDC R21, c[0x0][0x144] ;  /* 0x00005100ff157b82 */ /* 0x000eb00000000800 */
[----:B------:R-:W2:Y:S08]  /*8010*/  LDC R0, c[0x0][0x830] ;  /* 0x00020c00ff007b82 */ /* 0x000eb00000000800 */
[----:B------:R-:W2:Y:S01]  /*8020*/  LDC.64 R14, c[0x0][0x820] ;  /* 0x00020800ff0e7b82 */ /* 0x000ea20000000a00 */
[----:B-1----:R-:W-:-:S04]  /*8030*/  ISETP.NE.U32.AND P0, PT, R10, RZ, PT ;  /* 0x000000ff0a00720c */ /* 0x002fc80003f05070 */
[----:B------:R-:W-:Y:S02]  /*8040*/  ISETP.NE.AND.EX P0, PT, R11, RZ, PT, P0 ;  /* 0x000000ff0b00720c */ /* 0x000fe40003f05300 */
[----:B0-----:R-:W-:-:S05]  /*8050*/  I2FP.F32.U32 R3, R12 ;  /* 0x0000000c00037245 */ /* 0x001fca0000201000 */
[----:B------:R-:W-:-:S04]  /*8060*/  FMUL R3, R3, UR4 ;  /* 0x0000000403037c20 */ /* 0x000fc80008400000 */
[----:B------:R0:W1:Y:S02]  /*8070*/  F2I.U32.TRUNC.NTZ R20, R3 ;  /* 0x0000000300147305 */ /* 0x000064000020f000 */
[----:B------:R-:W-:Y:S05]  /*8080*/  @!P0 BRA `(.L_x_190) ;  /* 0x0000000000288947 */ /* 0x000fea0003800000 */
[----:B0-----:R-:W0:Y:S02]  /*8090*/  LDC R3, c[0x0][0x834] ;  /* 0x00020d00ff037b82 */ /* 0x001e240000000800 */
[----:B0-----:R-:W-:-:S05]  /*80a0*/  IADD3 R3, P0, R16, R3, RZ ;  /* 0x0000000310037210 */ /* 0x001fca0007f1e0ff */
[----:B------:R-:W-:-:S04]  /*80b0*/  IMAD.X R13, RZ, RZ, R17, P0 ;  /* 0x000000ffff0d7224 */ /* 0x000fc800000e0611 */
[----:B---3--:R-:W-:-:S04]  /*80c0*/  IMAD.WIDE.U32 R4, R13, R10, RZ ;  /* 0x0000000a0d047225 */ /* 0x008fc800078e00ff */
[----:B----4-:R-:W-:-:S04]  /*80d0*/  IMAD.WIDE.U32 R6, P0, R3, R11, R4 ;  /* 0x0000000b03067225 */ /* 0x010fc80007800004 */
[----:B------:R-:W-:-:S04]  /*80e0*/  IMAD.WIDE.U32 R4, R3, R10, RZ ;  /* 0x0000000a03047225 */ /* 0x000fc800078e00ff */
[----:B------:R-:W-:Y:S01]  /*80f0*/  IMAD.X R9, RZ, RZ, RZ, P0 ;  /* 0x000000ffff097224 */ /* 0x000fe200000e06ff */
[----:B------:R-:W-:Y:S01]  /*8100*/  IADD3 RZ, P0, R5, R6, RZ ;  /* 0x0000000605ff7210 */ /* 0x000fe20007f1e0ff */
[----:B------:R-:W-:-:S04]  /*8110*/  IMAD.MOV.U32 R8, RZ, RZ, R7 ;  /* 0x000000ffff087224 */ /* 0x000fc800078e0007 */
[----:B------:R-:W-:-:S08]  /*8120*/  IMAD.WIDE.U32.X R8, R13, R11, R8, P0 ;  /* 0x0000000b0d087225 */ /* 0x000fd000000e0408 */
.L_x_190:
[----:B----4-:R-:W4:Y:S01]  /*8130*/  LDC.64 R26, c[0x0][0x840] ;  /* 0x00021000ff1a7b82 */ /* 0x010f220000000a00 */
[-CC-:B--2---:R-:W-:Y:S01]  /*8140*/  SHF.R.U64 R22, R8, R0.reuse, R9.reuse ;  /* 0x0000000008167219 */ /* 0x184fe20000001209 */
[----:B-1----:R-:W-:Y:S01]  /*8150*/  IMAD.MOV R20, RZ, RZ, -R20 ;  /* 0x000000ffff147224 */ /* 0x002fe200078e0a14 */
[----:B------:R-:W-:Y:S01]  /*8160*/  SHF.R.U32.HI R0, RZ, R0, R9 ;  /* 0x00000000ff007219 */ /* 0x000fe20000011609 */
[----:B------:R-:W-:Y:S01]  /*8170*/  ULDC UR4, c[0x0][0x154] ;  /* 0x0000550000047ab9 */ /* 0x000fe20000000800 */
[----:B0-----:R-:W-:Y:S01]  /*8180*/  IADD3 R3, P0, RZ, -R22, RZ ;  /* 0x80000016ff037210 */ /* 0x001fe20007f1e0ff */
[----:B------:R-:W-:Y:S02]  /*8190*/  IMAD R21, R21, R20, R12 ;  /* 0x0000001415157224 */ /* 0x000fe400078e020c */
[----:B------:R-:W0:Y:S01]  /*81a0*/  LDC R6, c[0x0][0x818] ;  /* 0x00020600ff067b82 */ /* 0x000e220000000800 */
[----:B------:R-:W-:Y:S02]  /*81b0*/  IMAD.MOV.U32 R7, RZ, RZ, 0x1 ;  /* 0x00000001ff077424 */ /* 0x000fe400078e00ff */
[----:B---3--:R-:W-:-:S04]  /*81c0*/  IMAD.X R5, RZ, RZ, ~R0, P0 ;  /* 0x000000ffff057224 */ /* 0x008fc800000e0e00 */
[-C--:B------:R-:W-:Y:S01]  /*81d0*/  IMAD R0, R5, R14.reuse, RZ ;  /* 0x0000000e05007224 */ /* 0x080fe200078e02ff */
[----:B------:R-:W1:Y:S01]  /*81e0*/  LDC R8, c[0x0][0x808] ;  /* 0x00020200ff087b82 */ /* 0x000e620000000800 */
[----:B------:R-:W-:-:S04]  /*81f0*/  IMAD.WIDE.U32 R4, R3, R14, R16 ;  /* 0x0000000e03047225 */ /* 0x000fc800078e0010 */
[----:B------:R-:W-:Y:S01]  /*8200*/  IMAD R3, R3, R15, R0 ;  /* 0x0000000f03037224 */ /* 0x000fe200078e0200 */
[----:B------:R-:W-:Y:S02]  /*8210*/  I2FP.F32.U32 R0, R23 ;  /* 0x0000001700007245 */ /* 0x000fe40000201000 */
[----:B------:R-:W2:Y:S01]  /*8220*/  LDC R24, c[0x0][0x858] ;  /* 0x00021600ff187b82 */ /* 0x000ea20000000800 */
[----:B------:R-:W-:Y:S01]  /*8230*/  IMAD.IADD R3, R5, 0x1, R3 ;  /* 0x0000000105037824 */ /* 0x000fe200078e0203 */
[----:B----4-:R-:W-:Y:S01]  /*8240*/  ISETP.NE.U32.AND P0, PT, R26, RZ, PT ;  /* 0x000000ff1a00720c */ /* 0x010fe20003f05070 */
[----:B------:R-:W-:Y:S01]  /*8250*/  FMUL R0, R0, UR4 ;  /* 0x0000000400007c20 */ /* 0x000fe20008400000 */
[----:B------:R-:W-:Y:S02]  /*8260*/  IMAD.MOV.U32 R5, RZ, RZ, -0x1 ;  /* 0xffffffffff057424 */ /* 0x000fe400078e00ff */
[----:B------:R-:W-:Y:S01]  /*8270*/  ISETP.NE.AND.EX P0, PT, R27, RZ, PT, P0 ;  /* 0x000000ff1b00720c */ /* 0x000fe20003f05300 */
[----:B------:R3:W4:Y:S01]  /*8280*/  F2I.U32.TRUNC.NTZ R13, R0 ;  /* 0x00000000000d7305 */ /* 0x000722000020f000 */
[----:B------:R-:W3:Y:S01]  /*8290*/  LDC R20, c[0x0][0x148] ;  /* 0x00005200ff147b82 */ /* 0x000ee20000000800 */
[----:B0-----:R-:W-:-:S02]  /*82a0*/  SHF.R.U64 R12, R4, R6, R3 ;  /* 0x00000006040c7219 */ /* 0x001fc40000001203 */
[----:B------:R-:W-:-:S05]  /*82b0*/  SHF.R.U32.HI R3, RZ, R6, R3 ;  /* 0x00000006ff037219 */ /* 0x000fca0000011603 */
[----:B------:R-:W0:Y:S01]  /*82c0*/  LDC R15, c[0x0][0x800] ;  /* 0x00020000ff0f7b82 */ /* 0x000e220000000800 */
[-CC-:B-1----:R-:W-:Y:S02]  /*82d0*/  SHF.R.U64 R10, R12, R8.reuse, R3.reuse ;  /* 0x000000080c0a7219 */ /* 0x182fe40000001203 */
[----:B------:R-:W-:-:S05]  /*82e0*/  SHF.R.U32.HI R3, RZ, R8, R3 ;  /* 0x00000008ff037219 */ /* 0x000fca0000011603 */
[----:B------:R-:W1:Y:S01]  /*82f0*/  LDC R28, c[0x0][0x848] ;  /* 0x00021200ff1c7b82 */ /* 0x000e620000000800 */
[-C--:B--2---:R-:W-:Y:S02]  /*8300*/  SHF.L.U32 R4, R5, R24.reuse, RZ ;  /* 0x0000001805047219 */ /* 0x084fe400000006ff */
[--C-:B------:R-:W-:Y:S02]  /*8310*/  SHF.R.U64 R14, R10, R24, R3.reuse ;  /* 0x000000180a0e7219 */ /* 0x100fe40000001203 */
[----:B------:R-:W-:Y:S02]  /*8320*/  LOP3.LUT R25, RZ, R4, RZ, 0x33, !PT ;  /* 0x00000004ff197212 */ /* 0x000fe400078e33ff */
[-C--:B------:R-:W-:Y:S01]  /*8330*/  SHF.R.U32.HI R5, RZ, R24.reuse, R3 ;  /* 0x00000018ff057219 */ /* 0x080fe20000011603 */
[----:B------:R-:W2:Y:S01]  /*8340*/  LDC R29, c[0x0][0x838] ;  /* 0x00020e00ff1d7b82 */ /* 0x000ea20000000800 */
[----:B------:R-:W-:Y:S01]  /*8350*/  SHF.L.U32 R88, R7, R24, RZ ;  /* 0x0000001807587219 */ /* 0x000fe200000006ff */
[----:B------:R-:W-:-:S06]  /*8360*/  IMAD.MOV.U32 R4, RZ, RZ, R14 ;  /* 0x000000ffff047224 */ /* 0x000fcc00078e000e */
[----:B------:R-:W0:Y:S01]  /*8370*/  LDC R30, c[0x0][0x810] ;  /* 0x00020400ff1e7b82 */ /* 0x000e220000000800 */
[----:B----4-:R-:W-:Y:S05]  /*8380*/  @!P0 BRA `(.L_x_191) ;  /* 0x0000000000288947 */ /* 0x010fea0003800000 */
[----:B------:R-:W4:Y:S02]  /*8390*/  LDC R3, c[0x0][0x84c] ;  /* 0x00021300ff037b82 */ /* 0x000f240000000800 */
[----:B----4-:R-:W-:-:S05]  /*83a0*/  IADD3 R3, P0, R14, R3, RZ ;  /* 0x000000030e037210 */ /* 0x010fca0007f1e0ff */
        /* <DEDUP_REMOVED lines=8> */
.L_x_191:
[----:B------:R-:W-:Y:S01]  /*8430*/  ISETP.NE.AND P0, PT, R2, 0x1, PT ;  /* 0x000000010200780c */ /* 0x000fe20003f05270 */
[----:B0-----:R-:W-:Y:S01]  /*8440*/  VIADD R7, R15, 0xffffffff ;  /* 0xffffffff0f077836 */ /* 0x001fe20000000000 */
[----:B-1-3--:R-:W-:Y:S01]  /*8450*/  SHF.R.U64 R0, R4, R28, R5 ;  /* 0x0000001c04007219 */ /* 0x00afe20000001205 */
[----:B------:R-:W-:Y:S01]  /*8460*/  IMAD.MOV R13, RZ, RZ, -R13 ;  /* 0x000000ffff0d7224 */ /* 0x000fe200078e0a0d */
[----:B------:R-:W-:Y:S01]  /*8470*/  LOP3.LUT R5, R10, R25, RZ, 0xc0, !PT ;  /* 0x000000190a057212 */ /* 0x000fe200078ec0ff */
[----:B------:R-:W-:Y:S02]  /*8480*/  IMAD.MOV.U32 R4, RZ, RZ, 0x1 ;  /* 0x00000001ff047424 */ /* 0x000fe400078e00ff */
[----:B------:R-:W-:Y:S02]  /*8490*/  IMAD.MOV R3, RZ, RZ, -R0 ;  /* 0x000000ffff037224 */ /* 0x000fe400078e0a00 */
[----:B------:R-:W-:Y:S01]  /*84a0*/  IMAD R88, R88, R0, R5 ;  /* 0x0000000058587224 */ /* 0x000fe200078e0205 */
[----:B------:R-:W-:Y:S01]  /*84b0*/  LOP3.LUT R5, R12, R7, RZ, 0xc0, !PT ;  /* 0x000000070c057212 */ /* 0x000fe200078ec0ff */
[----:B--2---:R-:W-:-:S02]  /*84c0*/  IMAD R0, R3, R29, R14 ;  /* 0x0000001d03007224 */ /* 0x004fc400078e020e */
[----:B------:R-:W-:Y:S02]  /*84d0*/  @P0 IMAD R21, R20, R13, R23 ;  /* 0x0000000d14150224 */ /* 0x000fe400078e0217 */
[----:B------:R-:W-:Y:S01]  /*84e0*/  IMAD R3, R0, R15, R5 ;  /* 0x0000000f00037224 */ /* 0x000fe200078e0205 */
[----:B------:R-:W-:Y:S01]  /*84f0*/  PRMT R0, R4, 0x7610, R0 ;  /* 0x0000761004007816 */ /* 0x000fe20000000000 */
[----:B------:R-:W-:-:S05]  /*8500*/  IMAD R88, R88, R30, R21 ;  /* 0x0000001e58587224 */ /* 0x000fca00078e0215 */
[----:B------:R-:W-:Y:S02]  /*8510*/  SEL R23, R3, R88, !P0 ;  /* 0x0000005803177207 */ /* 0x000fe40004000000 */
[----:B------:R-:W-:-:S07]  /*8520*/  SEL R88, R88, R3, !P0 ;  /* 0x0000000358587207 */ /* 0x000fce0004000000 */
.L_x_189:
[----:B------:R-:W-:-:S13]  /*8530*/  LOP3.LUT P0, RZ, R0, 0xff, RZ, 0xc0, !PT ;  /* 0x000000ff00ff7812 */ /* 0x000fda000780c0ff */
[----:B------:R-:W-:Y:S05]  /*8540*/  @P0 BRA `(.L_x_192) ;  /* 0xffffff8800ec0947 */ /* 0x000fea000383ffff */
[----:B------:R-:W-:Y:S05]  /*8550*/  EXIT ;  /* 0x000000000000794d */ /* 0x000fea0003800000 */
.L_x_4:
[----:B0-----:R-:W-:Y:S01]  /*8560*/  ULDC.64 UR4, c[0x0][0x850] ;  /* 0x0002140000047ab9 */ /* 0x001fe20000000a00 */
        /* <DEDUP_REMOVED lines=25> */
.L_x_194:
[-CC-:B------:R-:W-:Y:S01]  /*8700*/  SHF.R.U64 R25, R10, R14.reuse, R11.reuse ;  /* 0x0000000e0a197219 */ /* 0x180fe2000000120b */
[----:B------:R-:W0:Y:S01]  /*8710*/  LDC.64 R30, c[0x0][0x840] ;  /* 0x00021000ff1e7b82 */ /* 0x000e220000000a00 */
[----:B------:R-:W-:Y:S01]  /*8720*/  SHF.R.U32.HI R5, RZ, R14, R11 ;  /* 0x0000000eff057219 */ /* 0x000fe2000001160b */
[----:B------:R-:W-:Y:S01]  /*8730*/  ULDC UR4, c[0x0][0x150] ;  /* 0x0000540000047ab9 */ /* 0x000fe20000000800 */
[----:B------:R-:W-:Y:S02]  /*8740*/  IADD3 R9, P0, RZ, -R25, RZ ;  /* 0x80000019ff097210 */ /* 0x000fe40007f1e0ff */
[----:B------:R-:W-:-:S03]  /*8750*/  I2FP.F32.U32 R6, R4 ;  /* 0x0000000400067245 */ /* 0x000fc60000201000 */
[----:B------:R-:W1:Y:S01]  /*8760*/  LDC R12, c[0x0][0x818] ;  /* 0x00020600ff0c7b82 */ /* 0x000e620000000800 */
[----:B------:R-:W-:Y:S02]  /*8770*/  IMAD.X R5, RZ, RZ, ~R5, P0 ;  /* 0x000000ffff057224 */ /* 0x000fe400000e0e05 */
[----:B------:R-:W-:Y:S01]  /*8780*/  FMUL R11, R6, UR4 ;  /* 0x00000004060b7c20 */ /* 0x000fe20008400000 */
[----:B------:R-:W-:Y:S01]  /*8790*/  IMAD.WIDE.U32 R6, R9, R20, R16 ;  /* 0x0000001409067225 */ /* 0x000fe200078e0010 */
[----:B------:R-:W-:-:S03]  /*87a0*/  ULDC UR4, c[0x0][0x154] ;  /* 0x0000550000047ab9 */ /* 0x000fc60000000800 */
[----:B------:R-:W-:Y:S01]  /*87b0*/  IMAD R8, R5, R20, RZ ;  /* 0x0000001405087224 */ /* 0x000fe200078e02ff */
[----:B------:R-:W2:Y:S01]  /*87c0*/  LDC R13, c[0x0][0x144] ;  /* 0x00005100ff0d7b82 */ /* 0x000ea20000000800 */
[----:B------:R-:W3:Y:S02]  /*87d0*/  F2I.U32.TRUNC.NTZ R11, R11 ;  /* 0x0000000b000b7305 */ /* 0x000ee4000020f000 */
[----:B------:R-:W-:Y:S02]  /*87e0*/  IMAD R5, R9, R21, R8 ;  /* 0x0000001509057224 */ /* 0x000fe400078e0208 */
[----:B------:R-:W-:Y:S02]  /*87f0*/  IMAD.MOV.U32 R8, RZ, RZ, -0x1 ;  /* 0xffffffffff087424 */ /* 0x000fe400078e00ff */
[----:B------:R-:W-:Y:S01]  /*8800*/  IMAD.IADD R5, R7, 0x1, R5 ;  /* 0x0000000107057824 */ /* 0x000fe200078e0205 */
[----:B------:R-:W4:Y:S01]  /*8810*/  LDC R20, c[0x0][0x808] ;  /* 0x00020200ff147b82 */ /* 0x000f220000000800 */
[----:B------:R-:W-:-:S02]  /*8820*/  I2FP.F32.U32 R7, R3 ;  /* 0x0000000300077245 */ /* 0x000fc40000201000 */
[----:B0-----:R-:W-:-:S03]  /*8830*/  ISETP.NE.U32.AND P0, PT, R30, RZ, PT ;  /* 0x000000ff1e00720c */ /* 0x001fc60003f05070 */
[----:B------:R-:W-:Y:S01]  /*8840*/  FMUL R7, R7, UR4 ;  /* 0x0000000407077c20 */ /* 0x000fe20008400000 */
[----:B------:R-:W-:Y:S01]  /*8850*/  ISETP.NE.AND.EX P0, PT, R31, RZ, PT, P0 ;  /* 0x000000ff1f00720c */ /* 0x000fe20003f05300 */
[----:B------:R-:W0:Y:S01]  /*8860*/  LDC R9, c[0x0][0x858] ;  /* 0x00021600ff097b82 */ /* 0x000e220000000800 */
[-C--:B-1----:R-:W-:Y:S01]  /*8870*/  SHF.R.U64 R10, R6, R12.reuse, R5 ;  /* 0x0000000c060a7219 */ /* 0x082fe20000001205 */
[----:B---3--:R-:W-:Y:S01]  /*8880*/  IMAD.MOV R6, RZ, RZ, -R11 ;  /* 0x000000ffff067224 */ /* 0x008fe200078e0a0b */
[----:B------:R-:W-:Y:S02]  /*8890*/  SHF.R.U32.HI R5, RZ, R12, R5 ;  /* 0x0000000cff057219 */ /* 0x000fe40000011605 */
[----:B------:R1:W3:Y:S03]  /*88a0*/  F2I.U32.TRUNC.NTZ R12, R7 ;  /* 0x00000007000c7305 */ /* 0x0002e6000020f000 */
[----:B------:R-:W1:Y:S01]  /*88b0*/  LDC R14, c[0x0][0x148] ;  /* 0x00005200ff0e7b82 */ /* 0x000e620000000800 */
[----:B--2---:R-:W-:-:S02]  /*88c0*/  IMAD R27, R13, R6, R4 ;  /* 0x000000060d1b7224 */ /* 0x004fc400078e0204 */
[----:B------:R-:W-:-:S05]  /*88d0*/  IMAD.MOV.U32 R6, RZ, RZ, 0x1 ;  /* 0x00000001ff067424 */ /* 0x000fca00078e00ff */
[----:B------:R-:W2:Y:S01]  /*88e0*/  LDC R21, c[0x0][0x800] ;  /* 0x00020000ff157b82 */ /* 0x000ea20000000800 */
[-CC-:B----4-:R-:W-:Y:S02]  /*88f0*/  SHF.R.U64 R13, R10, R20.reuse, R5.reuse ;  /* 0x000000140a0d7219 */ /* 0x190fe40000001205 */
[----:B------:R-:W-:-:S05]  /*8900*/  SHF.R.U32.HI R4, RZ, R20, R5 ;  /* 0x00000014ff047219 */ /* 0x000fca0000011605 */
[----:B------:R-:W4:Y:S01]  /*8910*/  LDC R23, c[0x0][0x848] ;  /* 0x00021200ff177b82 */ /* 0x000f220000000800 */
[-CC-:B0-----:R-:W-:Y:S02]  /*8920*/  SHF.R.U64 R15, R13, R9.reuse, R4.reuse ;  /* 0x000000090d0f7219 */ /* 0x181fe40000001204 */
[-C--:B------:R-:W-:Y:S02]  /*8930*/  SHF.L.U32 R8, R8, R9.reuse, RZ ;  /* 0x0000000908087219 */ /* 0x080fe400000006ff */
[-C--:B------:R-:W-:Y:S01]  /*8940*/  SHF.R.U32.HI R5, RZ, R9.reuse, R4 ;  /* 0x00000009ff057219 */ /* 0x080fe20000011604 */
[----:B------:R-:W-:Y:S01]  /*8950*/  IMAD.MOV.U32 R4, RZ, RZ, R15 ;  /* 0x000000ffff047224 */ /* 0x000fe200078e000f */
[----:B------:R-:W-:Y:S01]  /*8960*/  SHF.L.U32 R20, R6, R9, RZ ;  /* 0x0000000906147219 */ /* 0x000fe200000006ff */
[----:B------:R-:W0:Y:S01]  /*8970*/  LDC R24, c[0x0][0x838] ;  /* 0x00020e00ff187b82 */ /* 0x000e220000000800 */
[----:B------:R-:W-:-:S07]  /*8980*/  LOP3.LUT R26, RZ, R8, RZ, 0x33, !PT ;  /* 0x00000008ff1a7212 */ /* 0x000fce00078e33ff */
        /* <DEDUP_REMOVED lines=12> */
.L_x_195:
[----:B------:R-:W-:Y:S01]  /*8a50*/  ISETP.NE.AND P0, PT, R2, 0x1, PT ;  /* 0x000000010200780c */ /* 0x000fe20003f05270 */
[----:B--2---:R-:W-:Y:S01]  /*8a60*/  VIADD R7, R21, 0xffffffff ;  /* 0xffffffff15077836 */ /* 0x004fe20000000000 */
[----:B----4-:R-:W-:Y:S01]  /*8a70*/  SHF.R.U64 R5, R4, R23, R5 ;  /* 0x0000001704057219 */ /* 0x010fe20000001205 */
[----:B------:R-:W-:Y:S01]  /*8a80*/  IMAD.MOV R12, RZ, RZ, -R12 ;  /* 0x000000ffff0c7224 */ /* 0x000fe200078e0a0c */
[----:B------:R-:W-:Y:S02]  /*8a90*/  LOP3.LUT R4, R13, R26, RZ, 0xc0, !PT ;  /* 0x0000001a0d047212 */ /* 0x000fe400078ec0ff */
[----:B------:R-:W-:Y:S01]  /*8aa0*/  LOP3.LUT R10, R10, R7, RZ, 0xc0, !PT ;  /* 0x000000070a0a7212 */ /* 0x000fe200078ec0ff */
[----:B------:R-:W-:Y:S02]  /*8ab0*/  IMAD.MOV R6, RZ, RZ, -R5 ;  /* 0x000000ffff067224 */ /* 0x000fe400078e0a05 */
[----:B------:R-:W-:-:S04]  /*8ac0*/  IMAD R4, R20, R5, R4 ;  /* 0x0000000514047224 */ /* 0x000fc800078e0204 */
[----:B------:R-:W-:Y:S02]  /*8ad0*/  @P0 IMAD R27, R14, R12, R3 ;  /* 0x0000000c0e1b0224 */ /* 0x000fe400078e0203 */
[----:B0-----:R-:W-:Y:S02]  /*8ae0*/  IMAD R3, R6, R24, R15 ;  /* 0x0000001806037224 */ /* 0x001fe400078e020f */
[----:B------:R-:W-:Y:S02]  /*8af0*/  IMAD R27, R4, R29, R27 ;  /* 0x0000001d041b7224 */ /* 0x000fe400078e021b */
[----:B------:R-:W-:Y:S02]  /*8b00*/  IMAD R4, R3, R21, R10 ;  /* 0x0000001503047224 */ /* 0x000fe400078e020a */
[----:B------:R-:W-:-:S03]  /*8b10*/  IMAD.MOV.U32 R6, RZ, RZ, 0x1 ;  /* 0x00000001ff067424 */ /* 0x000fc600078e00ff */
[----:B------:R-:W-:Y:S02]  /*8b20*/  SEL R26, R4, R27, !P0 ;  /* 0x0000001b041a7207 */ /* 0x000fe40004000000 */
[----:B------:R-:W-:-:S07]  /*8b30*/  SEL R27, R27, R4, !P0 ;  /* 0x000000041b1b7207 */ /* 0x000fce0004000000 */
.L_x_193:
[----:B------:R-:W-:-:S08]  /*8b40*/  NOP ;  /* 0x0000000000007918 */ /* 0x000fd00000000000 */
[----:B------:R-:W0:-:S00]  /*8b50*/  USETMAXREG.DEALLOC.CTAPOOL 0x28 ;  /* 0x00000028000079c8 */ /* 0x000e0000080e0500 */
[----:B0-----:R-:W-:-:S13]  /*8b60*/  ISETP.NE.AND P0, PT, R0, RZ, PT ;  /* 0x000000ff0000720c */ /* 0x001fda0003f05270 */
[----:B------:R-:W-:Y:S05]  /*8b70*/  @P0 EXIT ;  /* 0x000000000000094d */ /* 0x000fea0003800000 */
[----:B------:R-:W-:Y:S01]  /*8b80*/  LOP3.LUT P0, RZ, R6, 0xff, RZ, 0xc0, !PT ;  /* 0x000000ff06ff7812 */ /* 0x000fe2000780c0ff */
[----:B------:R-:W-:Y:S02]  /*8b90*/  IMAD.MOV.U32 R24, RZ, RZ, 0x1 ;  /* 0x00000001ff187424 */ /* 0x000fe400078e00ff */
[----:B------:R-:W-:-:S10]  /*8ba0*/  IMAD.MOV.U32 R23, RZ, RZ, RZ ;  /* 0x000000ffff177224 */ /* 0x000fd400078e00ff */
[----:B------:R-:W-:Y:S05]  /*8bb0*/  @!P0 BRA `(.L_x_196) ;  /* 0x0000000c00fc8947 */ /* 0x000fea0003800000 */
[----:B------:R-:W0:Y:S01]  /*8bc0*/  LDC R0, c[0x0][0x28c] ;  /* 0x0000a300ff007b82 */ /* 0x000e220000000800 */
[----:B------:R-:W-:Y:S01]  /*8bd0*/  ISETP.NE.AND P1, PT, R28, RZ, PT ;  /* 0x000000ff1c00720c */ /* 0x000fe20003f25270 */
[----:B------:R-:W-:Y:S01]  /*8be0*/  ULDC UR40, c[0x0][0x858] ;  /* 0x0002160000287ab9 */ /* 0x000fe20000000800 */
[----:B------:R-:W-:Y:S01]  /*8bf0*/  LOP3.LUT P0, RZ, R18, 0x1f, RZ, 0xc0, !PT ;  /* 0x0000001f12ff7812 */ /* 0x000fe2000780c0ff */
[----:B------:R-:W-:Y:S01]  /*8c00*/  UMOV UR5, 0xffffffff ;  /* 0xffffffff00057882 */ /* 0x000fe20000000000 */
[----:B------:R-:W-:Y:S01]  /*8c10*/  LOP3.LUT R22, R22, 0xfffffffe, RZ, 0xc0, !PT ;  /* 0xfffffffe16167812 */ /* 0x000fe200078ec0ff */
[----:B------:R-:W-:Y:S01]  /*8c20*/  ULDC UR4, c[0x0][0xc] ;  /* 0x0000030000047ab9 */ /* 0x000fe20000000800 */
[----:B------:R-:W-:Y:S01]  /*8c30*/  ISETP.NE.OR P0, PT, R28, RZ, !P0 ;  /* 0x000000ff1c00720c */ /* 0x000fe20004705670 */
[----:B------:R-:W-:Y:S01]  /*8c40*/  USHF.L.U32 UR42, UR5, UR40, URZ ;  /* 0x00000028052a7299 */ /* 0x000fe2000800063f */
[----:B------:R-:W-:Y:S01]  /*8c50*/  BSSY B6, `(.L_x_196) ;  /* 0x00000f5000067945 */ /* 0x000fe20003800000 */
[----:B------:R-:W-:Y:S01]  /*8c60*/  UMOV UR6, 0x1 ;  /* 0x0000000100067882 */ /* 0x000fe20000000000 */
[----:B------:R-:W-:Y:S01]  /*8c70*/  ULDC UR5, c[0x0][0x10] ;  /* 0x0000040000057ab9 */ /* 0x000fe20000000800 */
[----:B------:R-:W-:Y:S01]  /*8c80*/  USHF.L.U32 UR40, UR6, UR40, URZ ;  /* 0x0000002806287299 */ /* 0x000fe2000800063f */
[----:B------:R-:W-:Y:S01]  /*8c90*/  IMAD.MOV.U32 R30, RZ, RZ, 0x1 ;  /* 0x00000001ff1e7424 */ /* 0x000fe200078e00ff */
[----:B------:R-:W-:Y:S01]  /*8ca0*/  @P1 LOP3.LUT R22, R22, 0x1, RZ, 0xfc, !PT ;  /* 0x0000000116161812 */ /* 0x000fe200078efcff */
[----:B------:R-:W-:Y:S01]  /*8cb0*/  UIMAD.WIDE.U32 UR4, UR4, UR5, URZ ;  /* 0x00000005040472a5 */ /* 0x000fe2000f8e003f */
[----:B------:R-:W-:Y:S01]  /*8cc0*/  LOP3.LUT R31, R19, 0x2, RZ, 0xfc, !PT ;  /* 0x00000002131f7812 */ /* 0x000fe200078efcff */
[----:B------:R-:W-:Y:S01]  /*8cd0*/  ULDC UR6, c[0x0][0x14] ;  /* 0x0000050000067ab9 */ /* 0x000fe20000000800 */
[----:B------:R-:W-:Y:S01]  /*8ce0*/  LOP3.LUT R22, R22, 0xfffffffb, RZ, 0xc0, !PT ;  /* 0xfffffffb16167812 */ /* 0x000fe200078ec0ff */
[----:B------:R-:W-:Y:S01]  /*8cf0*/  UIMAD.WIDE.U32 UR38, UR4, UR6, URZ ;  /* 0x00000006042672a5 */ /* 0x000fe2000f8e003f */
[----:B------:R-:W-:Y:S01]  /*8d00*/  IMAD.MOV.U32 R23, RZ, RZ, RZ ;  /* 0x000000ffff177224 */ /* 0x000fe200078e00ff */
[----:B------:R-:W-:Y:S01]  /*8d10*/  UIMAD UR43, UR5, UR6, URZ ;  /* 0x00000006052b72a4 */ /* 0x000fe2000f8e023f */
[----:B------:R-:W-:Y:S01]  /*8d20*/  @P0 LOP3.LUT R22, R22, 0x4, RZ, 0xfc, !PT ;  /* 0x0000000416160812 */ /* 0x000fe200078efcff */
[----:B------:R-:W-:Y:S01]  /*8d30*/  IMAD.MOV.U32 R24, RZ, RZ, 0x1 ;  /* 0x00000001ff187424 */ /* 0x000fe200078e00ff */
[----:B------:R-:W-:Y:S01]  /*8d40*/  ULDC UR41, c[0x0][0x800] ;  /* 0x0002000000297ab9 */ /* 0x000fe20000000800 */
[----:B0-----:R-:W-:Y:S01]  /*8d50*/  VIADD R0, R0, 0x7f ;  /* 0x0000007f00007836 */ /* 0x001fe20000000000 */
[----:B------:R-:W-:-:S02]  /*8d60*/  UIADD3 UR41, UR41, -0x1, URZ ;  /* 0xffffffff29297890 */ /* 0x000fc4000fffe03f */
[----:B------:R-:W-:Y:S02]  /*8d70*/  ULOP3.LUT UR42, URZ, UR42, URZ, 0x33, !UPT ;  /* 0x0000002a3f2a7292 */ /* 0x000fe4000f8e333f */
[----:B------:R-:W-:Y:S01]  /*8d80*/  SHF.R.S32.HI R3, RZ, 0x1f, R0 ;  /* 0x0000001fff037819 */ /* 0x000fe20000011400 */
[----:B------:R-:W-:Y:S01]  /*8d90*/  UIADD3 UR43, UR39, UR43, URZ ;  /* 0x0000002b272b7290 */ /* 0x000fe2000fffe03f */
[----:B------:R-:W-:Y:S02]  /*8da0*/  ULDC.64 UR36, c[0x0][0x198] ;  /* 0x0000660000247ab9 */ /* 0x000fe40000000a00 */
[----:B------:R-:W-:-:S04]  /*8db0*/  LEA.HI R3, R3, R0, RZ, 0x7 ;  /* 0x0000000003037211 */ /* 0x000fc800078f38ff */
[----:B------:R-:W-:-:S05]  /*8dc0*/  SHF.R.S32.HI R32, RZ, 0x7, R3 ;  /* 0x00000007ff207819 */ /* 0x000fca0000011403 */
[----:B------:R-:W-:-:S07]  /*8dd0*/  VIADD R29, R32, 0x1 ;  /* 0x00000001201d7836 */ /* 0x000fce0000000000 */
.L_x_213:
[----:B------:R-:W0:Y:S01]  /*8de0*/  S2R R3, SR_CgaCtaId ;  /* 0x0000000000037919 */ /* 0x000e220000008800 */
[----:B------:R-:W-:-:S04]  /*8df0*/  MOV R18, 0x400 ;  /* 0x0000040000127802 */ /* 0x000fc80000000f00 */
[----:B0-----:R-:W-:-:S05]  /*8e00*/  LEA R18, R3, R18, 0x18 ;  /* 0x0000001203127211 */ /* 0x001fca00078ec0ff */
[----:B------:R-:W-:-:S05]  /*8e10*/  VIADD R0, R18, 0x800 ;  /* 0x0000080012007836 */ /* 0x000fca0000000000 */
[----:B------:R-:W-:-:S13]  /*8e20*/  LOP3.LUT P0, RZ, R0, 0x1bf, RZ, 0xc0, !PT ;  /* 0x000001bf00ff7812 */ /* 0x000fda000780c0ff */
[----:B------:R-:W-:Y:S05]  /*8e30*/  @!P0 BRA `(.L_x_197) ;  /* 0x0000000000408947 */ /* 0x000fea0003800000 */
[----:B------:R-:W-:Y:S01]  /*8e40*/  MOV R14, 0x0 ;  /* 0x00000000000e7802 */ /* 0x000fe20000000f00 */
[----:B------:R-:W-:Y:S01]  /*8e50*/  ULDC.64 UR4, c[0x4][0x88] ;  /* 0x0100220000047ab9 */ /* 0x000fe20000000a00 */
[----:B------:R-:W-:Y:S01]  /*8e60*/  ULDC.64 UR6, c[0x4][0x8] ;  /* 0x0100020000067ab9 */ /* 0x000fe20000000a00 */
[----:B------:R-:W-:Y:S02]  /*8e70*/  IMAD.U32 R4, RZ, RZ, UR4 ;  /* 0x00000004ff047e24 */ /* 0x000fe4000f8e00ff */
[----:B------:R-:W-:Y:S01]  /*8e80*/  IMAD.U32 R5, RZ, RZ, UR5 ;  /* 0x00000005ff057e24 */ /* 0x000fe2000f8e00ff */
[----:B------:R-:W0:Y:S01]  /*8e90*/  LDC.64 R14, c[0x4][R14] ;  /* 0x010000000e0e7b82 */ /* 0x000e220000000a00 */
[----:B------:R-:W-:Y:S01]  /*8ea0*/  ULDC.64 UR4, c[0x4][0x90] ;  /* 0x0100240000047ab9 */ /* 0x000fe20000000a00 */
[----:B------:R-:W-:Y:S02]  /*8eb0*/  IMAD.U32 R10, RZ, RZ, UR6 ;  /* 0x00000006ff0a7e24 */ /* 0x000fe4000f8e00ff */
[----:B------:R-:W-:-:S02]  /*8ec0*/  IMAD.U32 R6, RZ, RZ, UR4 ;  /* 0x00000004ff067e24 */ /* 0x000fc4000f8e00ff */
[----:B------:R-:W-:Y:S02]  /*8ed0*/  IMAD.U32 R7, RZ, RZ, UR5 ;  /* 0x00000005ff077e24 */ /* 0x000fe4000f8e00ff */
[----:B------:R-:W-:Y:S02]  /*8ee0*/  IMAD.U32 R11, RZ, RZ, UR7 ;  /* 0x00000007ff0b7e24 */ /* 0x000fe4000f8e00ff */
[----:B------:R-:W-:Y:S02]  /*8ef0*/  IMAD.MOV.U32 R8, RZ, RZ, 0x70 ;  /* 0x00000070ff087424 */ /* 0x000fe400078e00ff */
[----:B------:R-:W-:Y:S02]  /*8f00*/  IMAD.MOV.U32 R12, RZ, RZ, 0x1 ;  /* 0x00000001ff0c7424 */ /* 0x000fe400078e00ff */
[----:B------:R-:W-:-:S07]  /*8f10*/  IMAD.MOV.U32 R13, RZ, RZ, RZ ;  /* 0x000000ffff0d7224 */ /* 0x000fce00078e00ff */
[----:B------:R-:W-:-:S07]  /*8f20*/  LEPC R20, `(.L_x_197) ;  /* 0x000000001014794e */ /* 0x000fce0000000000 */
[----:B0-----:R-:W-:Y:S05]  /*8f30*/  CALL.ABS.NOINC R14 ;  /* 0x000000000e007343 */ /* 0x001fea0003c00000 */
.L_x_197:
        /* <DEDUP_REMOVED lines=19> */
.L_x_198:
[----:B------:R-:W0:Y:S02]  /*9070*/  LDC R0, c[0x0][0x28c] ;  /* 0x0000a300ff007b82 */ /* 0x000e240000000800 */
[----:B0-----:R-:W-:-:S13]  /*9080*/  ISETP.GE.AND P0, PT, R0, 0x1, PT ;  /* 0x000000010000780c */ /* 0x001fda0003f06270 */
[----:B------:R-:W-:Y:S05]  /*9090*/  @!P0 BRA `(.L_x_199) ;  /* 0x0000000400088947 */ /* 0x000fea0003800000 */
[----:B------:R-:W-:Y:S01]  /*90a0*/  BSSY B0, `(.L_x_199) ;  /* 0x0000041000007945 */ /* 0x000fe20003800000 */
[----:B------:R-:W-:Y:S01]  /*90b0*/  IMAD.SHL.U32 R26, R26, 0x80, RZ ;  /* 0x000000801a1a7824 */ /* 0x000fe200078e00ff */
[----:B------:R-:W-:Y:S01]  /*90c0*/  CS2R R8, SRZ ;  /* 0x0000000000087805 */ /* 0x000fe2000001ff00 */
[----:B------:R-:W-:Y:S02]  /*90d0*/  IMAD.SHL.U32 R27, R27, 0x80, RZ ;  /* 0x000000801b1b7824 */ /* 0x000fe400078e00ff */
[----:B------:R-:W-:Y:S02]  /*90e0*/  IMAD.MOV.U32 R0, RZ, RZ, R29 ;  /* 0x000000ffff007224 */ /* 0x000fe400078e001d */
[----:B------:R-:W-:Y:S02]  /*90f0*/  IMAD.MOV.U32 R3, RZ, RZ, R24 ;  /* 0x000000ffff037224 */ /* 0x000fe400078e0018 */
[----:B------:R-:W-:-:S07]  /*9100*/  IMAD.MOV.U32 R5, RZ, RZ, R23 ;  /* 0x000000ffff057224 */ /* 0x000fce00078e0017 */
.L_x_208:
[----:B------:R-:W-:Y:S01]  /*9110*/  IMAD R7, R5, 0x8, R18 ;  /* 0x0000000805077824 */ /* 0x000fe200078e0212 */
[----:B------:R-:W-:Y:S01]  /*9120*/  SHF.L.U32 R4, R3, 0x1f, RZ ;  /* 0x0000001f03047819 */ /* 0x000fe200000006ff */
[----:B------:R-:W-:Y:S01]  /*9130*/  BSSY B1, `(.L_x_200) ;  /* 0x0000005000017945 */ /* 0x000fe20003800000 */
[----:B------:R-:W-:Y:S02]  /*9140*/  ISETP.NE.AND P1, PT, R28, RZ, PT ;  /* 0x000000ff1c00720c */ /* 0x000fe40003f25270 */
[----:B------:R-:W0:Y:S11]  /*9150*/  SYNCS.PHASECHK.TRANS64.TRYWAIT P0, [R7+URZ+0x48], R4 ;  /* 0x00004804070075a7 */ /* 0x000e36000800017f */
[----:B------:R-:W1:Y:S01]  /*9160*/  @!P1 LDC R6, c[0x0][0x70c] ;  /* 0x0001c300ff069b82 */ /* 0x000e620000000800 */
[----:B0-----:R-:W-:Y:S05]  /*9170*/  @!P0 BRA `(.L_x_201) ;  /* 0x00000010005c8947 */ /* 0x001fea0003800000 */
.L_x_229:
[----:B------:R-:W-:Y:S05]  /*9180*/  BSYNC B1 ;  /* 0x0000000000017941 */ /* 0x000fea0003800000 */
.L_x_200:
[----:B------:R-:W-:Y:S02]  /*9190*/  ISETP.NE.AND P0, PT, R28, RZ, PT ;  /* 0x000000ff1c00720c */ /* 0x000fe40003f05270 */
[----:B0-----:R-:W-:-:S11]  /*91a0*/  PRMT R4, R31, 0x9910, RZ ;  /* 0x000099101f047816 */ /* 0x001fd600000000ff */
[----:B-1----:R0:W-:Y:S01]  /*91b0*/  @!P0 SYNCS.ARRIVE.TRANS64 RZ, [R7+URZ], R6 ;  /* 0x0000000607ff89a7 */ /* 0x0021e2000800003f */
[----:B------:R-:W-:-:S13]  /*91c0*/  ISETP.NE.AND P0, PT, R4, 0x2, PT ;  /* 0x000000020400780c */ /* 0x000fda0003f05270 */
[----:B0-----:R-:W-:Y:S05]  /*91d0*/  @P0 BRA `(.L_x_202) ;  /* 0x0000000000040947 */ /* 0x001fea0003800000 */
[----:B------:R-:W-:Y:S01]  /*91e0*/  BPT.TRAP 0x1 ;  /* 0x000000040000795c */ /* 0x000fe20000300000 */
.L_x_202:
[----:B------:R-:W-:Y:S01]  /*91f0*/  LOP3.LUT P0, RZ, R22, 0x4, RZ, 0xc0, !PT ;  /* 0x0000000416ff7812 */ /* 0x000fe2000780c0ff */
[----:B------:R-:W-:-:S12]  /*9200*/  BSSY B1, `(.L_x_203) ;  /* 0x0000003000017945 */ /* 0x000fd80003800000 */
[----:B------:R-:W-:Y:S05]  /*9210*/  @P0 BRA `(.L_x_204) ;  /* 0x0000000000040947 */ /* 0x000fea0003800000 */
[----:B------:R-:W-:Y:S01]  /*9220*/  BPT.TRAP 0x1 ;  /* 0x000000040000795c */ /* 0x000fe20000300000 */
.L_x_204:
[----:B------:R-:W-:Y:S05]  /*9230*/  BSYNC B1 ;  /* 0x0000000000017941 */ /* 0x000fea0003800000 */
.L_x_203:
[----:B------:R-:W-:-:S03]  /*9240*/  UMOV UR4, 0xffffffff ;  /* 0xffffffff00047882 */ /* 0x000fc60000000000 */
[----:B------:R-:W-:Y:S05]  /*9250*/  BRA.DIV UR4, `(.L_x_205) ;  /* 0x0000001204387947 */ /* 0x000fea000b800000 */
[----:B------:R-:W-:-:S13]  /*9260*/  ELECT P6, URZ, PT ;  /* 0x00000000003f782f */ /* 0x000fda00038c0000 */
.L_x_232:
[----:B------:R-:W-:Y:S04]  /*9270*/  BSSY B1, `(.L_x_206) ;  /* 0x0000019000017945 */ /* 0x000fe80003800000 */
[----:B------:R-:W-:Y:S05]  /*9280*/  @!P6 BRA `(.L_x_207) ;  /* 0x00000000005ce947 */ /* 0x000fea0003800000 */
[--C-:B------:R-:W-:Y:S01]  /*9290*/  IMAD R4, R5, 0x2000, R18.reuse ;  /* 0x0000200005047824 */ /* 0x100fe200078e0212 */
[----:B------:R-:W-:Y:S01]  /*92a0*/  R2UR UR17, R7 ;  /* 0x00000000071172ca */ /* 0x000fe200000e0000 */
[----:B------:R-:W-:Y:S01]  /*92b0*/  UIADD3 UR4, UP0, UR36, 0xf0, URZ ;  /* 0x000000f024047890 */ /* 0x000fe2000ff1e03f */
[----:B------:R-:W-:Y:S01]  /*92c0*/  R2UR UR20, R25 ;  /* 0x00000000191472ca */ /* 0x000fe200000e0000 */
[----:B------:R-:W-:Y:S01]  /*92d0*/  UIADD3 UR14, UP1, UR36, 0x1f0, URZ ;  /* 0x000001f0240e7890 */ /* 0x000fe2000ff3e03f */
[----:B------:R-:W-:Y:S01]  /*92e0*/  R2UR UR16, R4 ;  /* 0x00000000041072ca */ /* 0x000fe200000e0000 */
[----:B------:R-:W-:Y:S01]  /*92f0*/  IMAD R4, R5, 0x4000, R18 ;  /* 0x0000400005047824 */ /* 0x000fe200078e0212 */
[----:B------:R-:W-:Y:S01]  /*9300*/  R2UR UR18, R9 ;  /* 0x00000000091272ca */ /* 0x000fe200000e0000 */
[----:B------:R-:W-:Y:S01]  /*9310*/  UIADD3.X UR5, URZ, UR37, URZ, UP0, !UPT ;  /* 0x000000253f057290 */ /* 0x000fe200087fe43f */
[----:B------:R-:W-:Y:S01]  /*9320*/  R2UR UR19, R27 ;  /* 0x000000001b1372ca */ /* 0x000fe200000e0000 */
[----:B------:R-:W-:Y:S01]  /*9330*/  UIADD3.X UR15, URZ, UR37, URZ, UP1, !UPT ;  /* 0x000000253f0f7290 */ /* 0x000fe20008ffe43f */
[----:B------:R-:W-:Y:S01]  /*9340*/  R2UR UR8, R4 ;  /* 0x00000000040872ca */ /* 0x000fe200000e0000 */
[----:B------:R-:W-:Y:S01]  /*9350*/  UMOV UR6, 0x0 ;  /* 0x0000000000067882 */ /* 0x000fe20000000000 */
[----:B------:R-:W-:Y:S01]  /*9360*/  R2UR UR10, R8 ;  /* 0x00000000080a72ca */ /* 0x000fe200000e0000 */
[----:B------:R-:W-:Y:S01]  /*9370*/  UMOV UR7, 0x10000000 ;  /* 0x1000000000077882 */ /* 0x000fe20000000000 */
[----:B------:R-:W-:Y:S01]  /*9380*/  R2UR UR11, R26 ;  /* 0x000000001a0b72ca */ /* 0x000fe200000e0000 */
[----:B------:R-:W-:Y:S01]  /*9390*/  UMOV UR9, UR17 ;  /* 0x0000001100097c82 */ /* 0x000fe20008000000 */
[----:B------:R-:W-:Y:S01]  /*93a0*/  UMOV UR12, UR20 ;  /* 0x00000014000c7c82 */ /* 0x000fe20008000000 */
[----:B------:R-:W-:-:S06]  /*93b0*/  UIADD3 UR16, UR16, 0x800, URZ ;  /* 0x0000080010107890 */ /* 0x000fcc000fffe03f */
[----:B------:R-:W-:-:S03]  /*93c0*/  UIADD3 UR8, UR8, 0x12800, URZ ;  /* 0x0001280008087890 */ /* 0x000fc6000fffe03f */
[----:B------:R0:W-:Y:S06]  /*93d0*/  UTMALDG.3D [UR16], [UR4], desc[UR6] ;  /* 0x00000610040075b4 */ /* 0x0001ec0008011000 */
[----:B------:R0:W-:Y:S02]  /*93e0*/  UTMALDG.3D [UR8], [UR14], desc[UR6] ;  /* 0x000006080e0075b4 */ /* 0x0001e40008011000 */
[----:B0-----:R-:W-:Y:S01]  /*93f0*/  NOP ;  /* 0x0000000000007918 */ /* 0x001fe20000000000 */
.L_x_207:
[----:B------:R-:W-:Y:S05]  /*9400*/  BSYNC B1 ;  /* 0x0000000000017941 */ /* 0x000fea0003800000 */
.L_x_206:
[----:B------:R-:W-:Y:S02]  /*9410*/  VIADD R0, R0, 0xffffffff ;  /* 0xffffffff00007836 */ /* 0x000fe40000000000 */
[----:B------:R-:W-:Y:S02]  /*9420*/  VIADD R5, R5, 0x1 ;  /* 0x0000000105057836 */ /* 0x000fe40000000000 */
[----:B------:R-:W-:Y:S01]  /*9430*/  VIADD R9, R9, 0x40 ;  /* 0x0000004009097836 */ /* 0x000fe20000000000 */
[----:B------:R-:W-:Y:S01]  /*9440*/  ISETP.GT.AND P1, PT, R0, 0x1, PT ;  /* 0x000000010000780c */ /* 0x000fe20003f24270 */
[----:B------:R-:W-:Y:S01]  /*9450*/  VIADD R8, R8, 0x80 ;  /* 0x0000008008087836 */ /* 0x000fe20000000000 */
[----:B------:R-:W-:-:S04]  /*9460*/  ISETP.NE.AND P0, PT, R5, 0x9, PT ;  /* 0x000000090500780c */ /* 0x000fc80003f05270 */
[----:B------:R-:W-:Y:S02]  /*9470*/  SEL R4, RZ, 0x1, P0 ;  /* 0x00000001ff047807 */ /* 0x000fe40000000000 */
[----:B------:R-:W-:Y:S02]  /*9480*/  SEL R5, R5, RZ, P0 ;  /* 0x000000ff05057207 */ /* 0x000fe40000000000 */
[----:B------:R-:W-:-:S03]  /*9490*/  LOP3.LUT R3, R3, R4, RZ, 0x3c, !PT ;  /* 0x0000000403037212 */ /* 0x000fc600078e3cff */
[----:B------:R-:W-:Y:S05]  /*94a0*/  @P1 BRA `(.L_x_208) ;  /* 0xfffffffc00181947 */ /* 0x000fea000383ffff */
[----:B------:R-:W-:Y:S05]  /*94b0*/  BSYNC B0 ;  /* 0x0000000000007941 */ /* 0x000fea0003800000 */
.L_x_199:
[----:B------:R-:W-:Y:S01]  /*94c0*/  IMAD.IADD R0, R32, 0x1, R23 ;  /* 0x0000000120007824 */ /* 0x000fe200078e0217 */
[----:B------:R-:W-:Y:S01]  /*94d0*/  LOP3.LUT P1, RZ, R30, 0xff, RZ, 0xc0, !PT ;  /* 0x000000ff1eff7812 */ /* 0x000fe2000782c0ff */
[----:B------:R-:W-:Y:S01]  /*94e0*/  ULDC.64 UR4, c[0x0][0x850] ;  /* 0x0002140000047ab9 */ /* 0x000fe20000000a00 */
[----:B------:R-:W-:Y:S01]  /*94f0*/  IADD3 R16, P2, R16, UR38, RZ ;  /* 0x0000002610107c10 */ /* 0x000fe2000ff5e0ff */
[C---:B------:R-:W-:Y:S01]  /*9500*/  IMAD.WIDE.U32 R4, R0.reuse, 0x38e38e39, RZ ;  /* 0x38e38e3900047825 */ /* 0x040fe200078e00ff */
[----:B------:R-:W-:Y:S01]  /*9510*/  ISETP.GT.U32.AND P0, PT, R0, 0x8, PT ;  /* 0x000000080000780c */ /* 0x000fe20003f04070 */
[----:B------:R-:W-:Y:S01]  /*9520*/  BSSY B0, `(.L_x_209) ;  /* 0x0000065000007945 */ /* 0x000fe20003800000 */
[----:B------:R-:W-:Y:S01]  /*9530*/  IADD3.X R17, R17, UR43, RZ, P2, !PT ;  /* 0x0000002b11117c10 */ /* 0x000fe200097fe4ff */
[----:B------:R-:W-:Y:S01]  /*9540*/  IMAD.MOV.U32 R27, RZ, RZ, -0x1 ;  /* 0xffffffffff1b7424 */ /* 0x000fe200078e00ff */
[----:B------:R-:W-:Y:S01]  /*9550*/  ISETP.LT.U32.AND P0, PT, R32, 0x9, P0 ;  /* 0x000000092000780c */ /* 0x000fe20000701070 */
[----:B------:R-:W-:Y:S01]  /*9560*/  IMAD.MOV.U32 R26, RZ, RZ, -0x1 ;  /* 0xffffffffff1a7424 */ /* 0x000fe200078e00ff */
[----:B------:R-:W-:Y:S01]  /*9570*/  SHF.R.U32.HI R5, RZ, 0x1, R5 ;  /* 0x00000001ff057819 */ /* 0x000fe20000011605 */
[----:B------:R-:W-:Y:S01]  /*9580*/  IMAD.MOV.U32 R25, RZ, RZ, -0x1 ;  /* 0xffffffffff197424 */ /* 0x000fe200078e00ff */
[----:B------:R-:W-:Y:S01]  /*9590*/  SEL R3, RZ, 0x1, !P0 ;  /* 0x00000001ff037807 */ /* 0x000fe20004000000 */
[----:B------:R0:W-:Y:S01]  /*95a0*/  @P1 SYNCS.ARRIVE.TRANS64.A1T0 RZ, [R18+URZ+0xa8], RZ ;  /* 0x0000a8ff12ff19a7 */ /* 0x0001e2000810003f */
[----:B------:R-:W-:Y:S01]  /*95b0*/  ISETP.GE.U32.AND P0, PT, R16, UR4, PT ;  /* 0x0000000410007c0c */ /* 0x000fe2000bf06070 */
[----:B------:R-:W-:Y:S01]  /*95c0*/  IMAD R23, R5, -0x9, R0 ;  /* 0xfffffff705177824 */ /* 0x000fe200078e0200 */
[----:B------:R-:W-:-:S02]  /*95d0*/  ISETP.GE.U32.AND P1, PT, R32, 0x9, PT ;  /* 0x000000092000780c */ /* 0x000fc40003f26070 */
[----:B------:R-:W-:Y:S02]  /*95e0*/  ISETP.GE.U32.AND.EX P0, PT, R17, UR5, PT, P0 ;  /* 0x0000000511007c0c */ /* 0x000fe4000bf06100 */
[----:B------:R-:W-:Y:S02]  /*95f0*/  LOP3.LUT R24, R24, R3, RZ, 0x3c, !PT ;  /* 0x0000000318187212 */ /* 0x000fe400078e3cff */
[----:B------:R-:W-:Y:S02]  /*9600*/  PRMT R0, RZ, 0x7610, R0 ;  /* 0x00007610ff007816 */ /* 0x000fe40000000000 */
[----:B------:R-:W-:-:S05]  /*9610*/  PRMT R30, RZ, 0x7610, R30 ;  /* 0x00007610ff1e7816 */ /* 0x000fca000000001e */
[----:B------:R-:W-:Y:S02]  /*9620*/  @P1 LOP3.LUT R24, R24, 0x1, R5, 0x78, !PT ;  /* 0x0000000118181812 */ /* 0x000fe400078e7805 */
[----:B0-----:R-:W-:Y:S05]  /*9630*/  @P0 BRA `(.L_x_210) ;  /* 0x00000004004c0947 */ /* 0x001fea0003800000 */
[----:B------:R-:W-:Y:S01]  /*9640*/  ULDC.64 UR4, c[0x0][0x828] ;  /* 0x00020a0000047ab9 */ /* 0x000fe20000000a00 */
[----:B------:R-:W0:Y:S01]  /*9650*/  S2R R10, SR_CTAID.X ;  /* 0x00000000000a7919 */ /* 0x000e220000002500 */
[----:B------:R-:W-:Y:S01]  /*9660*/  ISETP.NE.U32.AND P0, PT, RZ, UR4, PT ;  /* 0x00000004ff007c0c */ /* 0x000fe2000bf05070 */
[----:B------:R-:W-:Y:S01]  /*9670*/  ULDC UR7, c[0x0][0x830] ;  /* 0x00020c0000077ab9 */ /* 0x000fe20000000800 */
[----:B------:R-:W-:Y:S01]  /*9680*/  IMAD.MOV.U32 R4, RZ, RZ, R16 ;  /* 0x000000ffff047224 */ /* 0x000fe200078e0010 */
[----:B------:R-:W1:Y:S01]  /*9690*/  S2R R0, SR_CTAID.Y ;  /* 0x0000000000007919 */ /* 0x000e620000002600 */
[----:B------:R-:W-:Y:S01]  /*96a0*/  ISETP.NE.AND.EX P0, PT, RZ, UR5, PT, P0 ;  /* 0x00000005ff007c0c */ /* 0x000fe2000bf05300 */
[----:B------:R-:W-:-:S12]  /*96b0*/  IMAD.MOV.U32 R5, RZ, RZ, R17 ;  /* 0x000000ffff057224 */ /* 0x000fd800078e0011 */
[----:B------:R-:W-:Y:S05]  /*96c0*/  @!P0 BRA `(.L_x_211) ;  /* 0x0000000000288947 */ /* 0x000fea0003800000 */
[----:B------:R-:W-:Y:S02]  /*96d0*/  ULDC UR6, c[0x0][0x834] ;  /* 0x00020d0000067ab9 */ /* 0x000fe40000000800 */
[----:B------:R-:W-:-:S05]  /*96e0*/  IADD3 R9, P0, R16, UR6, RZ ;  /* 0x0000000610097c10 */ /* 0x000fca000ff1e0ff */
[----:B------:R-:W-:-:S04]  /*96f0*/  IMAD.X R3, RZ, RZ, R17, P0 ;  /* 0x000000ffff037224 */ /* 0x000fc800000e0611 */
[----:B------:R-:W-:-:S04]  /*9700*/  IMAD.WIDE.U32 R6, R3, UR4, RZ ;  /* 0x0000000403067c25 */ /* 0x000fc8000f8e00ff */
[----:B------:R-:W-:-:S04]  /*9710*/  IMAD.WIDE.U32 R6, P0, R9, UR5, R6 ;  /* 0x0000000509067c25 */ /* 0x000fc8000f800006 */
[----:B------:R-:W-:-:S04]  /*9720*/  IMAD.WIDE.U32 R8, R9, UR4, RZ ;  /* 0x0000000409087c25 */ /* 0x000fc8000f8e00ff */
[----:B------:R-:W-:Y:S01]  /*9730*/  IMAD.X R5, RZ, RZ, RZ, P0 ;  /* 0x000000ffff057224 */ /* 0x000fe200000e06ff */
[----:B------:R-:W-:Y:S01]  /*9740*/  IADD3 RZ, P0, R9, R6, RZ ;  /* 0x0000000609ff7210 */ /* 0x000fe20007f1e0ff */
[----:B------:R-:W-:-:S04]  /*9750*/  IMAD.MOV.U32 R4, RZ, RZ, R7 ;  /* 0x000000ffff047224 */ /* 0x000fc800078e0007 */
[----:B------:R-:W-:-:S08]  /*9760*/  IMAD.WIDE.U32.X R4, R3, UR5, R4, P0 ;  /* 0x0000000503047c25 */ /* 0x000fd000080e0404 */
.L_x_211:
[--C-:B------:R-:W-:Y:S01]  /*9770*/  SHF.R.U64 R25, R4, UR7, R5.reuse ;  /* 0x0000000704197c19 */ /* 0x100fe20008001205 */
[----:B------:R-:W-:Y:S01]  /*9780*/  ULDC.64 UR4, c[0x0][0x820] ;  /* 0x0002080000047ab9 */ /* 0x000fe20000000a00 */
[----:B------:R-:W-:Y:S01]  /*9790*/  SHF.R.U32.HI R3, RZ, UR7, R5 ;  /* 0x00000007ff037c19 */ /* 0x000fe20008011605 */
[----:B------:R-:W2:Y:S01]  /*97a0*/  LDC R15, c[0x0][0x144] ;  /* 0x00005100ff0f7b82 */ /* 0x000ea20000000800 */
[----:B------:R-:W-:Y:S01]  /*97b0*/  IADD3 R6, P0, RZ, -R25, RZ ;  /* 0x80000019ff067210 */ /* 0x000fe20007f1e0ff */
[----:B------:R-:W-:Y:S01]  /*97c0*/  ULDC.64 UR8, c[0x0][0x840] ;  /* 0x0002100000087ab9 */ /* 0x000fe20000000a00 */
[----:B0-----:R-:W-:Y:S01]  /*97d0*/  I2FP.F32.U32 R7, R10 ;  /* 0x0000000a00077245 */ /* 0x001fe20000201000 */
[----:B------:R-:W-:Y:S02]  /*97e0*/  ULDC UR6, c[0x0][0x808] ;  /* 0x0002020000067ab9 */ /* 0x000fe40000000800 */
[----:B------:R-:W-:Y:S01]  /*97f0*/  IMAD.X R3, RZ, RZ, ~R3, P0 ;  /* 0x000000ffff037224 */ /* 0x000fe200000e0e03 */
[----:B------:R-:W-:Y:S01]  /*9800*/  ISETP.NE.U32.AND P0, PT, RZ, UR8, PT ;  /* 0x00000008ff007c0c */ /* 0x000fe2000bf05070 */
[----:B------:R-:W-:Y:S01]  /*9810*/  IMAD.WIDE.U32 R4, R6, UR4, R16 ;  /* 0x0000000406047c25 */ /* 0x000fe2000f8e0010 */
[----:B------:R-:W0:Y:S02]  /*9820*/  LDC R9, c[0x0][0x148] ;  /* 0x00005200ff097b82 */ /* 0x000e240000000800 */
[----:B------:R-:W-:Y:S01]  /*9830*/  ISETP.NE.AND.EX P0, PT, RZ, UR9, PT, P0 ;  /* 0x00000009ff007c0c */ /* 0x000fe2000bf05300 */
[----:B------:R-:W-:Y:S01]  /*9840*/  IMAD R3, R3, UR4, RZ ;  /* 0x0000000403037c24 */ /* 0x000fe2000f8e02ff */
[----:B------:R-:W-:-:S02]  /*9850*/  ULDC UR4, c[0x0][0x150] ;  /* 0x0000540000047ab9 */ /* 0x000fc40000000800 */
[----:B------:R-:W-:Y:S01]  /*9860*/  FMUL R7, R7, UR4 ;  /* 0x0000000407077c20 */ /* 0x000fe20008400000 */
[----:B------:R-:W-:Y:S01]  /*9870*/  IMAD R3, R6, UR5, R3 ;  /* 0x0000000506037c24 */ /* 0x000fe2000f8e0203 */
[----:B------:R-:W-:Y:S01]  /*9880*/  ULDC UR4, c[0x0][0x818] ;  /* 0x0002060000047ab9 */ /* 0x000fe20000000800 */
[----:B------:R-:W-:Y:S02]  /*9890*/  ULDC UR5, c[0x0][0x154] ;  /* 0x0000550000057ab9 */ /* 0x000fe40000000800 */
[----:B------:R-:W-:Y:S01]  /*98a0*/  IMAD.IADD R5, R5, 0x1, R3 ;  /* 0x0000000105057824 */ /* 0x000fe200078e0203 */
[----:B------:R-:W3:Y:S04]  /*98b0*/  F2I.U32.TRUNC.NTZ R7, R7 ;  /* 0x0000000700077305 */ /* 0x000ee8000020f000 */
[----:B------:R-:W-:-:S02]  /*98c0*/  SHF.R.U64 R3, R4, UR4, R5 ;  /* 0x0000000404037c19 */ /* 0x000fc40008001205 */
[----:B-1----:R-:W-:-:S05]  /*98d0*/  I2FP.F32.U32 R4, R0 ;  /* 0x0000000000047245 */ /* 0x002fca0000201000 */
[----:B------:R-:W-:Y:S01]  /*98e0*/  FMUL R12, R4, UR5 ;  /* 0x00000005040c7c20 */ /* 0x000fe20008400000 */
[----:B------:R-:W-:Y:S01]  /*98f0*/  SHF.R.U32.HI R4, RZ, UR4, R5 ;  /* 0x00000004ff047c19 */ /* 0x000fe20008011605 */
[----:B------:R-:W-:Y:S01]  /*9900*/  ULDC UR4, c[0x0][0x858] ;  /* 0x0002160000047ab9 */ /* 0x000fe20000000800 */
[----:B---3--:R-:W-:Y:S02]  /*9910*/  IMAD.MOV R7, RZ, RZ, -R7 ;  /* 0x000000ffff077224 */ /* 0x008fe400078e0a07 */
[--C-:B------:R-:W-:Y:S01]  /*9920*/  SHF.R.U64 R11, R3, UR6, R4.reuse ;  /* 0x00000006030b7c19 */ /* 0x100fe20008001204 */
[----:B------:R-:W1:Y:S01]  /*9930*/  F2I.U32.TRUNC.NTZ R12, R12 ;  /* 0x0000000c000c7305 */ /* 0x000e62000020f000 */
[----:B------:R-:W-:Y:S01]  /*9940*/  SHF.R.U32.HI R4, RZ, UR6, R4 ;  /* 0x00000006ff047c19 */ /* 0x000fe20008011604 */
[----:B--2---:R-:W-:-:S03]  /*9950*/  IMAD R10, R15, R7, R10 ;  /* 0x000000070f0a7224 */ /* 0x004fc600078e020a */
[--C-:B------:R-:W-:Y:S02]  /*9960*/  SHF.R.U64 R8, R11, UR4, R4.reuse ;  /* 0x000000040b087c19 */ /* 0x100fe40008001204 */
[----:B------:R-:W-:-:S03]  /*9970*/  SHF.R.U32.HI R13, RZ, UR4, R4 ;  /* 0x00000004ff0d7c19 */ /* 0x000fc60008011604 */
[----:B------:R-:W-:Y:S02]  /*9980*/  IMAD.MOV.U32 R4, RZ, RZ, R8 ;  /* 0x000000ffff047224 */ /* 0x000fe400078e0008 */
[----:B------:R-:W-:Y:S01]  /*9990*/  IMAD.MOV.U32 R5, RZ, RZ, R13 ;  /* 0x000000ffff057224 */ /* 0x000fe200078e000d */
[----:B01----:R-:W-:Y:S06]  /*99a0*/  @!P0 BRA `(.L_x_212) ;  /* 0x0000000000288947 */ /* 0x003fec0003800000 */
[----:B------:R-:W-:Y:S02]  /*99b0*/  ULDC UR4, c[0x0][0x84c] ;  /* 0x0002130000047ab9 */ /* 0x000fe40000000800 */
[----:B------:R-:W-:-:S05]  /*99c0*/  IADD3 R5, P0, R8, UR4, RZ ;  /* 0x0000000408057c10 */ /* 0x000fca000ff1e0ff */
[----:B------:R-:W-:-:S04]  /*99d0*/  IMAD.X R13, RZ, RZ, R13, P0 ;  /* 0x000000ffff0d7224 */ /* 0x000fc800000e060d */
[----:B------:R-:W-:-:S04]  /*99e0*/  IMAD.WIDE.U32 R6, R13, UR8, RZ ;  /* 0x000000080d067c25 */ /* 0x000fc8000f8e00ff */
[----:B------:R-:W-:-:S04]  /*99f0*/  IMAD.WIDE.U32 R6, P0, R5, UR9, R6 ;  /* 0x0000000905067c25 */ /* 0x000fc8000f800006 */
[----:B------:R-:W-:-:S04]  /*9a00*/  IMAD.WIDE.U32 R4, R5, UR8, RZ ;  /* 0x0000000805047c25 */ /* 0x000fc8000f8e00ff */
[----:B------:R-:W-:Y:S01]  /*9a10*/  IMAD.MOV.U32 R4, RZ, RZ, R7 ;  /* 0x000000ffff047224 */ /* 0x000fe200078e0007 */
[----:B------:R-:W-:Y:S01]  /*9a20*/  IADD3 RZ, P1, R5, R6, RZ ;  /* 0x0000000605ff7210 */ /* 0x000fe20007f3e0ff */
[----:B------:R-:W-:-:S04]  /*9a30*/  IMAD.X R5, RZ, RZ, RZ, P0 ;  /* 0x000000ffff057224 */ /* 0x000fc800000e06ff */
[----:B------:R-:W-:-:S08]  /*9a40*/  IMAD.WIDE.U32.X R4, R13, UR9, R4, P1 ;  /* 0x000000090d047c25 */ /* 0x000fd000088e0404 */
.L_x_212:
[----:B------:R-:W-:Y:S01]  /*9a50*/  ISETP.NE.AND P0, PT, R2, 0x1, PT ;  /* 0x000000010200780c */ /* 0x000fe20003f05270 */
[----:B------:R-:W-:Y:S01]  /*9a60*/  ULDC UR4, c[0x0][0x848] ;  /* 0x0002120000047ab9 */ /* 0x000fe20000000800 */
[----:B------:R-:W-:Y:S01]  /*9a70*/  LOP3.LUT R11, R11, UR42, RZ, 0xc0, !PT ;  /* 0x0000002a0b0b7c12 */ /* 0x000fe2000f8ec0ff */
[----:B------:R-:W-:Y:S01]  /*9a80*/  IMAD.MOV R12, RZ, RZ, -R12 ;  /* 0x000000ffff0c7224 */ /* 0x000fe200078e0a0c */
[----:B------:R-:W-:Y:S01]  /*9a90*/  SHF.R.U64 R4, R4, UR4, R5 ;  /* 0x0000000404047c19 */ /* 0x000fe20008001205 */
[----:B------:R-:W-:Y:S01]  /*9aa0*/  ULDC UR4, c[0x0][0x838] ;  /* 0x00020e0000047ab9 */ /* 0x000fe20000000800 */
[----:B------:R-:W-:Y:S01]  /*9ab0*/  LOP3.LUT R27, R3, UR41, RZ, 0xc0, !PT ;  /* 0x00000029031b7c12 */ /* 0x000fe2000f8ec0ff */
[----:B------:R-:W-:Y:S02]  /*9ac0*/  ULDC UR5, c[0x0][0x810] ;  /* 0x0002040000057ab9 */ /* 0x000fe40000000800 */
[----:B------:R-:W-:Y:S02]  /*9ad0*/  IMAD.MOV R5, RZ, RZ, -R4 ;  /* 0x000000ffff057224 */ /* 0x000fe400078e0a04 */
[----:B------:R-:W-:-:S02]  /*9ae0*/  IMAD R11, R4, UR40, R11 ;  /* 0x00000028040b7c24 */ /* 0x000fc4000f8e020b */
[----:B------:R-:W-:Y:S02]  /*9af0*/  @P0 IMAD R10, R9, R12, R0 ;  /* 0x0000000c090a0224 */ /* 0x000fe400078e0200 */
[----:B------:R-:W-:Y:S01]  /*9b00*/  IMAD R8, R5, UR4, R8 ;  /* 0x0000000405087c24 */ /* 0x000fe2000f8e0208 */
[----:B------:R-:W-:Y:S01]  /*9b10*/  ULDC UR4, c[0x0][0x800] ;  /* 0x0002000000047ab9 */ /* 0x000fe20000000800 */
[----:B------:R-:W-:Y:S02]  /*9b20*/  IMAD R10, R11, UR5, R10 ;  /* 0x000000050b0a7c24 */ /* 0x000fe4000f8e020a */
[----:B------:R-:W-:Y:S02]  /*9b30*/  IMAD R27, R8, UR4, R27 ;  /* 0x00000004081b7c24 */ /* 0x000fe4000f8e021b */
[----:B------:R-:W-:-:S03]  /*9b40*/  IMAD.MOV.U32 R0, RZ, RZ, 0x1 ;  /* 0x00000001ff007424 */ /* 0x000fc600078e00ff */
[----:B------:R-:W-:Y:S02]  /*9b50*/  SEL R26, R27, R10, !P0 ;  /* 0x0000000a1b1a7207 */ /* 0x000fe40004000000 */
[----:B------:R-:W-:-:S07]  /*9b60*/  SEL R27, R10, R27, !P0 ;  /* 0x0000001b0a1b7207 */ /* 0x000fce0004000000 */
.L_x_210:
[----:B------:R-:W-:Y:S05]  /*9b70*/  BSYNC B0 ;  /* 0x0000000000007941 */ /* 0x000fea0003800000 */
.L_x_209:
[----:B------:R-:W-:-:S13]  /*9b80*/  LOP3.LUT P0, RZ, R0, 0xff, RZ, 0xc0, !PT ;  /* 0x000000ff00ff7812 */ /* 0x000fda000780c0ff */
[----:B------:R-:W-:Y:S05]  /*9b90*/  @P0 BRA `(.L_x_213) ;  /* 0xfffffff000900947 */ /* 0x000fea000383ffff */
[----:B------:R-:W-:Y:S05]  /*9ba0*/  BSYNC B6 ;  /* 0x0000000000067941 */ /* 0x000fea0003800000 */
.L_x_196:
[----:B------:R-:W-:-:S03]  /*9bb0*/  UMOV UR4, 0xffffffff ;  /* 0xffffffff00047882 */ /* 0x000fc60000000000 */
[----:B------:R-:W-:Y:S05]  /*9bc0*/  BRA.DIV UR4, `(.L_x_214) ;  /* 0x0000000604fc7947 */ /* 0x000fea000b800000 */
[----:B------:R-:W-:-:S13]  /*9bd0*/  ELECT P6, URZ, PT ;  /* 0x00000000003f782f */ /* 0x000fda00038c0000 */
.L_x_235:
[----:B------:R-:W-:Y:S04]  /*9be0*/  BSSY B0, `(.L_x_215) ;  /* 0x0000058000007945 */ /* 0x000fe80003800000 */
[----:B------:R-:W-:Y:S05]  /*9bf0*/  @!P6 BRA `(.L_x_216) ;  /* 0x000000040058e947 */ /* 0x000fea0003800000 */
[----:B------:R-:W-:-:S04]  /*9c00*/  LOP3.LUT R19, R19, 0x2, RZ, 0xfc, !PT ;  /* 0x0000000213137812 */ /* 0x000fc800078efcff */
[----:B------:R-:W-:-:S13]  /*9c10*/  ISETP.NE.AND P0, PT, R19, 0x3, PT ;  /* 0x000000031300780c */ /* 0x000fda0003f05270 */
[----:B------:R-:W-:Y:S05]  /*9c20*/  @!P0 BRA `(.L_x_217) ;  /* 0x0000000000048947 */ /* 0x000fea0003800000 */
[----:B------:R-:W-:Y:S01]  /*9c30*/  BPT.TRAP 0x1 ;  /* 0x000000040000795c */ /* 0x000fe20000300000 */
.L_x_217:
[----:B------:R-:W0:Y:S01]  /*9c40*/  S2R R3, SR_CgaCtaId ;  /* 0x0000000000037919 */ /* 0x000e220000008800 */
[----:B------:R-:W-:Y:S02]  /*9c50*/  MOV R0, 0x400 ;  /* 0x0000040000007802 */ /* 0x000fe40000000f00 */
[----:B------:R-:W-:Y:S02]  /*9c60*/  SHF.L.U32 R2, R24, 0x1f, RZ ;  /* 0x0000001f18027819 */ /* 0x000fe400000006ff */
[----:B0-----:R-:W-:-:S05]  /*9c70*/  LEA R0, R3, R0, 0x18 ;  /* 0x0000000003007211 */ /* 0x001fca00078ec0ff */
[----:B------:R-:W-:-:S04]  /*9c80*/  VIADD R0, R0, 0x48 ;  /* 0x0000004800007836 */ /* 0x000fc80000000000 */
[C---:B------:R-:W-:Y:S02]  /*9c90*/  IMAD R5, R23.reuse, 0x8, R0 ;  /* 0x0000000817057824 */ /* 0x040fe400078e0200 */
[----:B------:R-:W-:Y:S02]  /*9ca0*/  VIADD R23, R23, 0x1 ;  /* 0x0000000117177836 */ /* 0x000fe40000000000 */
[----:B------:R-:W0:Y:S03]  /*9cb0*/  SYNCS.PHASECHK.TRANS64.TRYWAIT P0, [R5+URZ], R2 ;  /* 0x00000002050075a7 */ /* 0x000e26000800017f */
[----:B------:R-:W-:-:S04]  /*9cc0*/  ISETP.NE.AND P1, PT, R23, 0x9, PT ;  /* 0x000000091700780c */ /* 0x000fc80003f25270 */
[----:B------:R-:W-:Y:S02]  /*9cd0*/  SEL R3, RZ, 0x1, P1 ;  /* 0x00000001ff037807 */ /* 0x000fe40000800000 */
[----:B------:R-:W-:Y:S02]  /*9ce0*/  SEL R23, R23, RZ, P1 ;  /* 0x000000ff17177207 */ /* 0x000fe40000800000 */
[----:B------:R-:W-:-:S03]  /*9cf0*/  LOP3.LUT R24, R24, R3, RZ, 0x3c, !PT ;  /* 0x0000000318187212 */ /* 0x000fc600078e3cff */
[----:B------:R-:W-:Y:S01]  /*9d00*/  IMAD R7, R23, 0x8, R0 ;  /* 0x0000000817077824 */ /* 0x000fe200078e0200 */
[----:B------:R-:W-:Y:S01]  /*9d10*/  SHF.L.U32 R4, R24, 0x1f, RZ ;  /* 0x0000001f18047819 */ /* 0x000fe200000006ff */
[----:B0-----:R-:W-:Y:S06]  /*9d20*/  @!P0 BRA `(.L_x_218) ;  /* 0x0000000400c48947 */ /* 0x001fec0003800000 */
.L_x_236:
[----:B------:R-:W1:Y:S01]  /*9d30*/  SYNCS.PHASECHK.TRANS64.TRYWAIT P0, [R7+URZ], R4 ;  /* 0x00000004070075a7 */ /* 0x000e62000800017f */
[----:B0-----:R-:W-:-:S05]  /*9d40*/  VIADD R2, R23, 0x1 ;  /* 0x0000000117027836 */ /* 0x001fca0000000000 */
[----:B------:R-:W-:-:S04]  /*9d50*/  ISETP.NE.AND P1, PT, R2, 0x9, PT ;  /* 0x000000090200780c */ /* 0x000fc80003f25270 */
[----:B------:R-:W-:Y:S02]  /*9d60*/  SEL R3, RZ, 0x1, P1 ;  /* 0x00000001ff037807 */ /* 0x000fe40000800000 */
[----:B------:R-:W-:Y:S02]  /*9d70*/  SEL R9, R2, RZ, P1 ;  /* 0x000000ff02097207 */ /* 0x000fe40000800000 */
[----:B------:R-:W-:-:S03]  /*9d80*/  LOP3.LUT R24, R24, R3, RZ, 0x3c, !PT ;  /* 0x0000000318187212 */ /* 0x000fc600078e3cff */
[----:B------:R-:W-:Y:S01]  /*9d90*/  IMAD R6, R9, 0x8, R0 ;  /* 0x0000000809067824 */ /* 0x000fe200078e0200 */
[----:B------:R-:W-:Y:S01]  /*9da0*/  SHF.L.U32 R5, R24, 0x1f, RZ ;  /* 0x0000001f18057819 */ /* 0x000fe200000006ff */
[----:B-1----:R-:W-:Y:S06]  /*9db0*/  @!P0 BRA `(.L_x_219) ;  /* 0x0000000400b48947 */ /* 0x002fec0003800000 */
.L_x_237:
[----:B------:R-:W1:Y:S01]  /*9dc0*/  SYNCS.PHASECHK.TRANS64.TRYWAIT P0, [R6+URZ], R5 ;  /* 0x00000005060075a7 */ /* 0x000e62000800017f */
[----:B------:R-:W-:-:S05]  /*9dd0*/  VIADD R2, R9, 0x1 ;  /* 0x0000000109027836 */ /* 0x000fca0000000000 */
[----:B------:R-:W-:-:S04]  /*9de0*/  ISETP.NE.AND P1, PT, R2, 0x9, PT ;  /* 0x000000090200780c */ /* 0x000fc80003f25270 */
[----:B------:R-:W-:Y:S02]  /*9df0*/  SEL R3, RZ, 0x1, P1 ;  /* 0x00000001ff037807 */ /* 0x000fe40000800000 */
[----:B0-----:R-:W-:Y:S02]  /*9e00*/  SEL R7, R2, RZ, P1 ;  /* 0x000000ff02077207 */ /* 0x001fe40000800000 */
[----:B------:R-:W-:-:S03]  /*9e10*/  LOP3.LUT R24, R24, R3, RZ, 0x3c, !PT ;  /* 0x0000000318187212 */ /* 0x000fc600078e3cff */
[----:B------:R-:W-:Y:S01]  /*9e20*/  IMAD R9, R7, 0x8, R0 ;  /* 0x0000000807097824 */ /* 0x000fe200078e0200 */
[----:B------:R-:W-:Y:S01]  /*9e30*/  SHF.L.U32 R4, R24, 0x1f, RZ ;  /* 0x0000001f18047819 */ /* 0x000fe200000006ff */
[----:B-1----:R-:W-:Y:S06]  /*9e40*/  @!P0 BRA `(.L_x_220) ;  /* 0x0000000400a48947 */ /* 0x002fec0003800000 */
.L_x_238:
[----:B------:R-:W1:Y:S01]  /*9e50*/  SYNCS.PHASECHK.TRANS64.TRYWAIT P0, [R9+URZ], R4 ;  /* 0x00000004090075a7 */ /* 0x000e62000800017f */
[----:B------:R-:W-:-:S05]  /*9e60*/  VIADD R2, R7, 0x1 ;  /* 0x0000000107027836 */ /* 0x000fca0000000000 */
[----:B------:R-:W-:-:S04]  /*9e70*/  ISETP.NE.AND P1, PT, R2, 0x9, PT ;  /* 0x000000090200780c */ /* 0x000fc80003f25270 */
[----:B------:R-:W-:Y:S02]  /*9e80*/  SEL R3, RZ, 0x1, P1 ;  /* 0x00000001ff037807 */ /* 0x000fe40000800000 */
[----:B------:R-:W-:Y:S02]  /*9e90*/  SEL R7, R2, RZ, P1 ;  /* 0x000000ff02077207 */ /* 0x000fe40000800000 */
[----:B------:R-:W-:-:S03]  /*9ea0*/  LOP3.LUT R24, R24, R3, RZ, 0x3c, !PT ;  /* 0x0000000318187212 */ /* 0x000fc600078e3cff */
[----:B0-----:R-:W-:Y:S01]  /*9eb0*/  IMAD R6, R7, 0x8, R0 ;  /* 0x0000000807067824 */ /* 0x001fe200078e0200 */
[----:B------:R-:W-:Y:S01]  /*9ec0*/  SHF.L.U32 R5, R24, 0x1f, RZ ;  /* 0x0000001f18057819 */ /* 0x000fe200000006ff */
[----:B-1----:R-:W-:Y:S06]  /*9ed0*/  @!P0 BRA `(.L_x_221) ;  /* 0x0000000400948947 */ /* 0x002fec0003800000 */
.L_x_239:
        /* <DEDUP_REMOVED lines=9> */
.L_x_240:
[----:B------:R-:W1:Y:S01]  /*9f70*/  SYNCS.PHASECHK.TRANS64.TRYWAIT P0, [R9+URZ], R4 ;  /* 0x00000004090075a7 */ /* 0x000e62000800017f */
[----:B------:R-:W-:-:S05]  /*9f80*/  VIADD R2, R7, 0x1 ;  /* 0x0000000107027836 */ /* 0x000fca0000000000 */
[----:B------:R-:W-:-:S04]  /*9f90*/  ISETP.NE.AND P1, PT, R2, 0x9, PT ;  /* 0x000000090200780c */ /* 0x000fc80003f25270 */
[----:B------:R-:W-:Y:S02]  /*9fa0*/  SEL R3, RZ, 0x1, P1 ;  /* 0x00000001ff037807 */ /* 0x000fe40000800000 */
[----:B------:R-:W-:Y:S02]  /*9fb0*/  SEL R7, R2, RZ, P1 ;  /* 0x000000ff02077207 */ /* 0x000fe40000800000 */
[----:B------:R-:W-:-:S03]  /*9fc0*/  LOP3.LUT R24, R24, R3, RZ, 0x3c, !PT ;  /* 0x0000000318187212 */ /* 0x000fc600078e3cff */
[----:B------:R-:W-:Y:S01]  /*9fd0*/  IMAD R8, R7, 0x8, R0 ;  /* 0x0000000807087824 */ /* 0x000fe200078e0200 */
[----:B0-----:R-:W-:Y:S01]  /*9fe0*/  SHF.L.U32 R5, R24, 0x1f, RZ ;  /* 0x0000001f18057819 */ /* 0x001fe200000006ff */
[----:B-1----:R-:W-:Y:S06]  /*9ff0*/  @!P0 BRA `(.L_x_223) ;  /* 0x0000000400748947 */ /* 0x002fec0003800000 */
.L_x_241:
[----:B------:R-:W1:Y:S01]  /*a000*/  SYNCS.PHASECHK.TRANS64.TRYWAIT P0, [R8+URZ], R5 ;  /* 0x00000005080075a7 */ /* 0x000e62000800017f */
[----:B------:R-:W-:-:S05]  /*a010*/  VIADD R2, R7, 0x1 ;  /* 0x0000000107027836 */ /* 0x000fca0000000000 */
[----:B------:R-:W-:-:S04]  /*a020*/  ISETP.NE.AND P1, PT, R2, 0x9, PT ;  /* 0x000000090200780c */ /* 0x000fc80003f25270 */
[----:B------:R-:W-:Y:S02]  /*a030*/  SEL R3, RZ, 0x1, P1 ;  /* 0x00000001ff037807 */ /* 0x000fe40000800000 */
[----:B------:R-:W-:Y:S02]  /*a040*/  SEL R7, R2, RZ, P1 ;  /* 0x000000ff02077207 */ /* 0x000fe40000800000 */
[----:B0-----:R-:W-:-:S03]  /*a050*/  LOP3.LUT R9, R24, R3, RZ, 0x3c, !PT ;  /* 0x0000000318097212 */ /* 0x001fc600078e3cff */
[----:B------:R-:W-:Y:S01]  /*a060*/  IMAD R11, R7, 0x8, R0 ;  /* 0x00000008070b7824 */ /* 0x000fe200078e0200 */
[----:B------:R-:W-:Y:S01]  /*a070*/  SHF.L.U32 R6, R9, 0x1f, RZ ;  /* 0x0000001f09067819 */ /* 0x000fe200000006ff */
[----:B-1----:R-:W-:Y:S06]  /*a080*/  @!P0 BRA `(.L_x_224) ;  /* 0x0000000400648947 */ /* 0x002fec0003800000 */
.L_x_242:
[----:B------:R-:W1:Y:S01]  /*a090*/  SYNCS.PHASECHK.TRANS64.TRYWAIT P0, [R11+URZ], R6 ;  /* 0x000000060b0075a7 */ /* 0x000e62000800017f */
[----:B------:R-:W-:-:S05]  /*a0a0*/  VIADD R2, R7, 0x1 ;  /* 0x0000000107027836 */ /* 0x000fca0000000000 */
[----:B------:R-:W-:-:S04]  /*a0b0*/  ISETP.NE.AND P1, PT, R2, 0x9, PT ;  /* 0x000000090200780c */ /* 0x000fc80003f25270 */
[----:B------:R-:W-:Y:S02]  /*a0c0*/  SEL R4, RZ, 0x1, P1 ;  /* 0x00000001ff047807 */ /* 0x000fe40000800000 */
[----:B------:R-:W-:Y:S02]  /*a0d0*/  SEL R3, R2, RZ, P1 ;  /* 0x000000ff02037207 */ /* 0x000fe40000800000 */
[----:B------:R-:W-:Y:S01]  /*a0e0*/  LOP3.LUT R4, R9, R4, RZ, 0x3c, !PT ;  /* 0x0000000409047212 */ /* 0x000fe200078e3cff */
[----:B-1----:R-:W-:Y:S06]  /*a0f0*/  @!P0 BRA `(.L_x_225) ;  /* 0x00000004005c8947 */ /* 0x002fec0003800000 */
.L_x_243:
[----:B------:R-:W-:Y:S01]  /*a100*/  IMAD R3, R3, 0x8, R0 ;  /* 0x0000000803037824 */ /* 0x000fe200078e0200 */
[----:B------:R-:W-:-:S07]  /*a110*/  SHF.L.U32 R0, R4, 0x1f, RZ ;  /* 0x0000001f04007819 */ /* 0x000fce00000006ff */
.L_x_226:
[----:B--2---:R2:W3:Y:S02]  /*a120*/  SYNCS.PHASECHK.TRANS64.TRYWAIT P0, [R3+URZ], R0 ;  /* 0x00000000030075a7 */ /* 0x0044e4000800017f */
[----:B---3--:R-:W-:Y:S05]  /*a130*/  @!P0 NANOSLEEP.SYNCS 0x989680 ;  /* 0x009896800000895d */ /* 0x008fea0003900000 */
[----:B------:R-:W3:Y:S02]  /*a140*/  @!P0 SYNCS.PHASECHK.TRANS64 P0, [R3+URZ], R0 ;  /* 0x00000000030085a7 */ /* 0x000ee4000800007f */
[----:B---3--:R-:W-:Y:S05]  /*a150*/  @!P0 BRA `(.L_x_226) ;  /* 0xfffffffc00f08947 */ /* 0x008fea000383ffff */
.L_x_216:
[----:B------:R-:W-:Y:S05]  /*a160*/  BSYNC B0 ;  /* 0x0000000000007941 */ /* 0x000fea0003800000 */
.L_x_215:
[----:B------:R-:W-:Y:S05]  /*a170*/  EXIT ;  /* 0x000000000000794d */ /* 0x000fea0003800000 */
.L_x_15:
[----:B------:R-:W-:Y:S02]  /*a180*/  IMAD.MOV.U32 R12, RZ, RZ, RZ ;  /* 0x000000ffff0c7224 */ /* 0x000fe400078e00ff */
[----:B------:R-:W-:Y:S02]  /*a190*/  IMAD.MOV.U32 R11, RZ, RZ, 0x1f ;  /* 0x0000001fff0b7424 */ /* 0x000fe400078e00ff */
[----:B------:R-:W-:-:S07]  /*a1a0*/  IMAD.MOV.U32 R15, RZ, RZ, -0x1 ;  /* 0xffffffffff0f7424 */ /* 0x000fce00078e00ff */
[----:B--2--5:R-:W-:Y:S05]  /*a1b0*/  WARPSYNC.COLLECTIVE R15, `(.L_x_227) ;  /* 0x000000000f087348 */ /* 0x024fea0003c00000 */
[----:B------:R0:W1:Y:S02]  /*a1c0*/  SHFL.IDX P6, R14, R13, R12, R11 ;  /* 0x0000000c0d0e7389 */ /* 0x00006400000c000b */
[----:B012--5:R-:W-:Y:S01]  /*a1d0*/  ENDCOLLECTIVE ;  /* 0x000000000000791b */ /* 0x027fe20003800000 */
.L_x_227:
[----:B------:R-:W-:Y:S05]  /*a1e0*/  BRA `(.L_x_228) ;  /* 0xffffff70003c7947 */ /* 0x000fea000383ffff */
.L_x_19:
[----:B-1----:R1:W3:Y:S02]  /*a1f0*/  SYNCS.PHASECHK.TRANS64.TRYWAIT P0, [R3+URZ], R0 ;  /* 0x00000000030075a7 */ /* 0x0022e4000800017f */
[----:B---3--:R-:W-:Y:S05]  /*a200*/  @!P0 NANOSLEEP.SYNCS 0x989680 ;  /* 0x009896800000895d */ /* 0x008fea0003900000 */
[----:B------:R-:W3:Y:S02]  /*a210*/  @!P0 SYNCS.PHASECHK.TRANS64 P0, [R3+URZ], R0 ;  /* 0x00000000030085a7 */ /* 0x000ee4000800007f */
[----:B---3--:R-:W-:Y:S05]  /*a220*/  @!P0 BRA `(.L_x_19) ;  /* 0xfffffffc00f08947 */ /* 0x008fea000383ffff */
[----:B------:R-:W-:Y:S05]  /*a230*/  BRA `(.L_x_18) ;  /* 0xffffff7000587947 */ /* 0x000fea000383ffff */
.L_x_32:
[----:B0-----:R-:W-:-:S04]  /*a240*/  IMAD.U32 R3, RZ, RZ, UR4 ;  /* 0x00000004ff037e24 */ /* 0x001fc8000f8e00ff */
[----:B------:R0:W1:Y:S03]  /*a250*/  SYNCS.PHASECHK.TRANS64.TRYWAIT P0, [R3+URZ], R0 ;  /* 0x00000000030075a7 */ /* 0x000066000800017f */
[----:B-1----:R-:W-:Y:S05]  /*a260*/  @!P0 NANOSLEEP.SYNCS 0x989680 ;  /* 0x009896800000895d */ /* 0x002fea0003900000 */
[----:B------:R-:W1:Y:S02]  /*a270*/  @!P0 SYNCS.PHASECHK.TRANS64 P0, [R3+URZ], R0 ;  /* 0x00000000030085a7 */ /* 0x000e64000800007f */
[----:B-1----:R-:W-:Y:S05]  /*a280*/  @!P0 BRA `(.L_x_32) ;  /* 0xfffffffc00ec8947 */ /* 0x002fea000383ffff */
[----:B------:R-:W-:Y:S05]  /*a290*/  BRA `(.L_x_31) ;  /* 0xffffff8000ac7947 */ /* 0x000fea000383ffff */
.L_x_47:
[----:B0-----:R0:W1:Y:S02]  /*a2a0*/  SYNCS.PHASECHK.TRANS64.TRYWAIT P0, [R0+URZ], R3 ;  /* 0x00000003000075a7 */ /* 0x001064000800017f */
[----:B-1----:R-:W-:Y:S05]  /*a2b0*/  @!P0 NANOSLEEP.SYNCS 0x989680 ;  /* 0x009896800000895d */ /* 0x002fea0003900000 */
[----:B------:R-:W1:Y:S02]  /*a2c0*/  @!P0 SYNCS.PHASECHK.TRANS64 P0, [R0+URZ], R3 ;  /* 0x00000003000085a7 */ /* 0x000e64000800007f */
[----:B-1----:R-:W-:Y:S05]  /*a2d0*/  @!P0 BRA `(.L_x_47) ;  /* 0xfffffffc00f08947 */ /* 0x002fea000383ffff */
[----:B------:R-:W-:Y:S05]  /*a2e0*/  BRA `(.L_x_46) ;  /* 0xffffff94007c7947 */ /* 0x000fea000383ffff */
.L_x_201:
[----:B0-----:R0:W2:Y:S02]  /*a2f0*/  SYNCS.PHASECHK.TRANS64.TRYWAIT P0, [R7+URZ+0x48], R4 ;  /* 0x00004804070075a7 */ /* 0x0010a4000800017f */
[----:B--2---:R-:W-:Y:S05]  /*a300*/  @!P0 NANOSLEEP.SYNCS 0x989680 ;  /* 0x009896800000895d */ /* 0x004fea0003900000 */
[----:B------:R-:W2:Y:S02]  /*a310*/  @!P0 SYNCS.PHASECHK.TRANS64 P0, [R7+URZ+0x48], R4 ;  /* 0x00004804070085a7 */ /* 0x000ea4000800007f */
[----:B--2---:R-:W-:Y:S05]  /*a320*/  @!P0 BRA `(.L_x_201) ;  /* 0xfffffffc00f08947 */ /* 0x004fea000383ffff */
[----:B------:R-:W-:Y:S05]  /*a330*/  BRA `(.L_x_229) ;  /* 0xffffffec00907947 */ /* 0x000fea000383ffff */
.L_x_205:
[----:B------:R-:W-:Y:S01]  /*a340*/  BSSY B1, `(.L_x_230) ;  /* 0x0000006000017945 */ /* 0x000fe20003800000 */
[----:B------:R-:W-:-:S07]  /*a350*/  IMAD.MOV.U32 R15, RZ, RZ, -0x1 ;  /* 0xffffffffff0f7424 */ /* 0x000fce00078e00ff */
[----:B------:R-:W-:Y:S05]  /*a360*/  WARPSYNC.COLLECTIVE R15, `(.L_x_231) ;  /* 0x000000000f0c7348 */ /* 0x000fea0003c00000 */
[----:B------:R-:W-:Y:S02]  /*a370*/  ELECT P6, UR62, PT ;  /* 0x00000000003e782f */ /* 0x000fe400038c0000 */
[----:B------:R-:W-:Y:S01]  /*a380*/  MOV R14, UR62 ;  /* 0x0000003e000e7c02 */ /* 0x000fe20008000f00 */
[----:B------:R-:W-:Y:S10]  /*a390*/  ENDCOLLECTIVE ;  /* 0x000000000000791b */ /* 0x000ff40003800000 */
.L_x_231:
[----:B------:R-:W-:Y:S05]  /*a3a0*/  BSYNC B1 ;  /* 0x0000000000017941 */ /* 0x000fea0003800000 */
.L_x_230:
[----:B------:R-:W-:Y:S05]  /*a3b0*/  BRA `(.L_x_232) ;  /* 0xffffffec00ac7947 */ /* 0x000fea000383ffff */
.L_x_214:
[----:B------:R-:W-:Y:S01]  /*a3c0*/  BSSY B0, `(.L_x_233) ;  /* 0x0000006000007945 */ /* 0x000fe20003800000 */
[----:B------:R-:W-:-:S07]  /*a3d0*/  IMAD.MOV.U32 R15, RZ, RZ, -0x1 ;  /* 0xffffffffff0f7424 */ /* 0x000fce00078e00ff */
[----:B------:R-:W-:Y:S05]  /*a3e0*/  WARPSYNC.COLLECTIVE R15, `(.L_x_234) ;  /* 0x000000000f0c7348 */ /* 0x000fea0003c00000 */
[----:B------:R-:W-:Y:S02]  /*a3f0*/  ELECT P6, UR62, PT ;  /* 0x00000000003e782f */ /* 0x000fe400038c0000 */
[----:B------:R-:W-:Y:S01]  /*a400*/  MOV R14, UR62 ;  /* 0x0000003e000e7c02 */ /* 0x000fe20008000f00 */
[----:B------:R-:W-:Y:S10]  /*a410*/  ENDCOLLECTIVE ;  /* 0x000000000000791b */ /* 0x000ff40003800000 */
.L_x_234:
[----:B------:R-:W-:Y:S05]  /*a420*/  BSYNC B0 ;  /* 0x0000000000007941 */ /* 0x000fea0003800000 */
.L_x_233:
[----:B------:R-:W-:Y:S05]  /*a430*/  BRA `(.L_x_235) ;  /* 0xfffffff400e87947 */ /* 0x000fea000383ffff */
.L_x_218:
[----:B0-----:R0:W1:Y:S02]  /*a440*/  SYNCS.PHASECHK.TRANS64.TRYWAIT P0, [R5+URZ], R2 ;  /* 0x00000002050075a7 */ /* 0x001064000800017f */
[----:B-1----:R-:W-:Y:S05]  /*a450*/  @!P0 NANOSLEEP.SYNCS 0x989680 ;  /* 0x009896800000895d */ /* 0x002fea0003900000 */
[----:B------:R-:W1:Y:S02]  /*a460*/  @!P0 SYNCS.PHASECHK.TRANS64 P0, [R5+URZ], R2 ;  /* 0x00000002050085a7 */ /* 0x000e64000800007f */
[----:B-1----:R-:W-:Y:S05]  /*a470*/  @!P0 BRA `(.L_x_218) ;  /* 0xfffffffc00f08947 */ /* 0x002fea000383ffff */
[----:B------:R-:W-:Y:S05]  /*a480*/  BRA `(.L_x_236) ;  /* 0xfffffff800287947 */ /* 0x000fea000383ffff */
.L_x_219:
[----:B0-----:R0:W1:Y:S02]  /*a490*/  SYNCS.PHASECHK.TRANS64.TRYWAIT P0, [R7+URZ], R4 ;  /* 0x00000004070075a7 */ /* 0x001064000800017f */
[----:B-1----:R-:W-:Y:S05]  /*a4a0*/  @!P0 NANOSLEEP.SYNCS 0x989680 ;  /* 0x009896800000895d */ /* 0x002fea0003900000 */
[----:B------:R-:W1:Y:S02]  /*a4b0*/  @!P0 SYNCS.PHASECHK.TRANS64 P0, [R7+URZ], R4 ;  /* 0x00000004070085a7 */ /* 0x000e64000800007f */
[----:B-1----:R-:W-:Y:S05]  /*a4c0*/  @!P0 BRA `(.L_x_219) ;  /* 0xfffffffc00f08947 */ /* 0x002fea000383ffff */
[----:B------:R-:W-:Y:S05]  /*a4d0*/  BRA `(.L_x_237) ;  /* 0xfffffff800387947 */ /* 0x000fea000383ffff */
.L_x_220:
[----:B0-----:R0:W1:Y:S02]  /*a4e0*/  SYNCS.PHASECHK.TRANS64.TRYWAIT P0, [R6+URZ], R5 ;  /* 0x00000005060075a7 */ /* 0x001064000800017f */
[----:B-1----:R-:W-:Y:S05]  /*a4f0*/  @!P0 NANOSLEEP.SYNCS 0x989680 ;  /* 0x009896800000895d */ /* 0x002fea0003900000 */
[----:B------:R-:W1:Y:S02]  /*a500*/  @!P0 SYNCS.PHASECHK.TRANS64 P0, [R6+URZ], R5 ;  /* 0x00000005060085a7 */ /* 0x000e64000800007f */
[----:B-1----:R-:W-:Y:S05]  /*a510*/  @!P0 BRA `(.L_x_220) ;  /* 0xfffffffc00f08947 */ /* 0x002fea000383ffff */
[----:B------:R-:W-:Y:S05]  /*a520*/  BRA `(.L_x_238) ;  /* 0xfffffff800487947 */ /* 0x000fea000383ffff */
.L_x_221:
[----:B0-----:R0:W1:Y:S02]  /*a530*/  SYNCS.PHASECHK.TRANS64.TRYWAIT P0, [R9+URZ], R4 ;  /* 0x00000004090075a7 */ /* 0x001064000800017f */
[----:B-1----:R-:W-:Y:S05]  /*a540*/  @!P0 NANOSLEEP.SYNCS 0x989680 ;  /* 0x009896800000895d */ /* 0x002fea0003900000 */
[----:B------:R-:W1:Y:S02]  /*a550*/  @!P0 SYNCS.PHASECHK.TRANS64 P0, [R9+URZ], R4 ;  /* 0x00000004090085a7 */ /* 0x000e64000800007f */
[----:B-1----:R-:W-:Y:S05]  /*a560*/  @!P0 BRA `(.L_x_221) ;  /* 0xfffffffc00f08947 */ /* 0x002fea000383ffff */
[----:B------:R-:W-:Y:S05]  /*a570*/  BRA `(.L_x_239) ;  /* 0xfffffff800587947 */ /* 0x000fea000383ffff */
.L_x_222:
[----:B0-----:R0:W1:Y:S02]  /*a580*/  SYNCS.PHASECHK.TRANS64.TRYWAIT P0, [R6+URZ], R5 ;  /* 0x00000005060075a7 */ /* 0x001064000800017f */
[----:B-1----:R-:W-:Y:S05]  /*a590*/  @!P0 NANOSLEEP.SYNCS 0x989680 ;  /* 0x009896800000895d */ /* 0x002fea0003900000 */
[----:B------:R-:W1:Y:S02]  /*a5a0*/  @!P0 SYNCS.PHASECHK.TRANS64 P0, [R6+URZ], R5 ;  /* 0x00000005060085a7 */ /* 0x000e64000800007f */
[----:B-1----:R-:W-:Y:S05]  /*a5b0*/  @!P0 BRA `(.L_x_222) ;  /* 0xfffffffc00f08947 */ /* 0x002fea000383ffff */
[----:B------:R-:W-:Y:S05]  /*a5c0*/  BRA `(.L_x_240) ;  /* 0xfffffff800687947 */ /* 0x000fea000383ffff */
.L_x_223:
[----:B0-----:R0:W1:Y:S02]  /*a5d0*/  SYNCS.PHASECHK.TRANS64.TRYWAIT P0, [R9+URZ], R4 ;  /* 0x00000004090075a7 */ /* 0x001064000800017f */
[----:B-1----:R-:W-:Y:S05]  /*a5e0*/  @!P0 NANOSLEEP.SYNCS 0x989680 ;  /* 0x009896800000895d */ /* 0x002fea0003900000 */
[----:B------:R-:W1:Y:S02]  /*a5f0*/  @!P0 SYNCS.PHASECHK.TRANS64 P0, [R9+URZ], R4 ;  /* 0x00000004090085a7 */ /* 0x000e64000800007f */
[----:B-1----:R-:W-:Y:S05]  /*a600*/  @!P0 BRA `(.L_x_223) ;  /* 0xfffffffc00f08947 */ /* 0x002fea000383ffff */
[----:B------:R-:W-:Y:S05]  /*a610*/  BRA `(.L_x_241) ;  /* 0xfffffff800787947 */ /* 0x000fea000383ffff */
.L_x_224:
[----:B0-----:R0:W1:Y:S02]  /*a620*/  SYNCS.PHASECHK.TRANS64.TRYWAIT P0, [R8+URZ], R5 ;  /* 0x00000005080075a7 */ /* 0x001064000800017f */
[----:B-1----:R-:W-:Y:S05]  /*a630*/  @!P0 NANOSLEEP.SYNCS 0x989680 ;  /* 0x009896800000895d */ /* 0x002fea0003900000 */
[----:B------:R-:W1:Y:S02]  /*a640*/  @!P0 SYNCS.PHASECHK.TRANS64 P0, [R8+URZ], R5 ;  /* 0x00000005080085a7 */ /* 0x000e64000800007f */
[----:B-1----:R-:W-:Y:S05]  /*a650*/  @!P0 BRA `(.L_x_224) ;  /* 0xfffffffc00f08947 */ /* 0x002fea000383ffff */
[----:B------:R-:W-:Y:S05]  /*a660*/  BRA `(.L_x_242) ;  /* 0xfffffff800887947 */ /* 0x000fea000383ffff */
.L_x_225:
[----:B-1----:R1:W2:Y:S02]  /*a670*/  SYNCS.PHASECHK.TRANS64.TRYWAIT P0, [R11+URZ], R6 ;  /* 0x000000060b0075a7 */ /* 0x0022a4000800017f */
[----:B--2---:R-:W-:Y:S05]  /*a680*/  @!P0 NANOSLEEP.SYNCS 0x989680 ;  /* 0x009896800000895d */ /* 0x004fea0003900000 */
[----:B------:R-:W2:Y:S02]  /*a690*/  @!P0 SYNCS.PHASECHK.TRANS64 P0, [R11+URZ], R6 ;  /* 0x000000060b0085a7 */ /* 0x000ea4000800007f */
[----:B--2---:R-:W-:Y:S05]  /*a6a0*/  @!P0 BRA `(.L_x_225) ;  /* 0xfffffffc00f08947 */ /* 0x004fea000383ffff */
[----:B------:R-:W-:Y:S05]  /*a6b0*/  BRA `(.L_x_243) ;  /* 0xfffffff800907947 */ /* 0x000fea000383ffff */
.L_x_244:
[----:B------:R-:W-:-:S00]  /*a6c0*/  BRA `(.L_x_244) ;  /* 0xfffffffc00fc7947 */ /* 0x000fc0000383ffff */
[----:B------:R-:W-:-:S00]  /*a6d0*/  NOP ;  /* 0x0000000000007918 */ /* 0x000fc00000000000 */
        /* <DEDUP_REMOVED lines=10> */
.L_x_245:


//--------------------- .nv.global.init           --------------------------
	.section	.nv.global.init,"aw",@progbits
.nv.global.init:
	.type		$str$24,@object
	.size		$str$24,($str$26 - $str$24)
$str$24:
        /*0000*/ 	.byte	0x78, 0x2e, 0x69, 0x64, 0x78, 0x5f, 0x20, 0x3d, 0x3d, 0x20, 0x30, 0x00
	.type		$str$26,@object
	.size		$str$26,($str$27 - $str$26)
$str$26:
        /*000c*/ 	.byte	0x28, 0x61, 0x64, 0x64, 0x72, 0x65, 0x73, 0x73, 0x20, 0x26, 0x20, 0x6d, 0x61, 0x73, 0x6b, 0x29
        /*001c*/ 	.byte	0x20, 0x3d, 0x3d, 0x20, 0x30, 0x00
	.type		$str$27,@object
	.size		$str$27,($str$25 - $str$27)
$str$27:
        /*0022*/ 	.byte	0x2f, 0x74, 0x6d, 0x70, 0x2f, 0x63, 0x75, 0x74, 0x6c, 0x61, 0x73, 0x73, 0x5f, 0x73, 0x77, 0x65
        /*0032*/ 	.byte	0x65, 0x70, 0x5f, 0x73, 0x72, 0x63, 0x2f, 0x69, 0x6e, 0x63, 0x6c, 0x75, 0x64, 0x65, 0x2f, 0x63
        /*0042*/ 	.byte	0x75, 0x74, 0x65, 0x2f, 0x70, 0x6f, 0x69, 0x6e, 0x74, 0x65, 0x72, 0x5f, 0x66, 0x6c, 0x61, 0x67
        /*0052*/ 	.byte	0x67, 0x65, 0x64, 0x2e, 0x68, 0x70, 0x70, 0x00
	.type		$str$25,@object
	.size		$str$25,(__unnamed_2 - $str$25)
$str$25:
        /*005a*/ 	.byte	0x2f, 0x74, 0x6d, 0x70, 0x2f, 0x63, 0x75, 0x74, 0x6c, 0x61, 0x73, 0x73, 0x5f, 0x73, 0x77, 0x65
        /*006a*/ 	.byte	0x65, 0x70, 0x5f, 0x73, 0x72, 0x63, 0x2f, 0x69, 0x6e, 0x63, 0x6c, 0x75, 0x64, 0x65, 0x2f, 0x63
        /*007a*/ 	.byte	0x75, 0x74, 0x65, 0x2f, 0x63, 0x6f, 0x6e, 0x74, 0x61, 0x69, 0x6e, 0x65, 0x72, 0x2f, 0x61, 0x72
        /*008a*/ 	.byte	0x72, 0x61, 0x79, 0x5f, 0x73, 0x75, 0x62, 0x62, 0x79, 0x74, 0x65, 0x2e, 0x68, 0x70, 0x70, 0x00
	.type		__unnamed_2,@object
	.size		__unnamed_2,(__unnamed_3 - __unnamed_2)
__unnamed_2:
        /*009a*/ 	.byte	0x63, 0x6f, 0x6e, 0x73, 0x74, 0x65, 0x78, 0x70, 0x72, 0x20, 0x54, 0x20, 0x2a, 0x63, 0x75, 0x74
        /*00aa*/ 	.byte	0x65, 0x3a, 0x3a, 0x72, 0x61, 0x77, 0x5f, 0x70, 0x6f, 0x69, 0x6e, 0x74, 0x65, 0x72, 0x5f, 0x63
        /*00ba*/ 	.byte	0x61, 0x73, 0x74, 0x28, 0x63, 0x6f, 0x6e, 0x73, 0x74, 0x20, 0x63, 0x75, 0x74, 0x65, 0x3a, 0x3a
        /*00ca*/ 	.byte	0x73, 0x75, 0x62, 0x62, 0x79, 0x74, 0x65, 0x5f, 0x69, 0x74, 0x65, 0x72, 0x61, 0x74, 0x6f, 0x72
        /*00da*/ 	.byte	0x3c, 0x54, 0x3e, 0x20, 0x26, 0x29, 0x20, 0x5b, 0x77, 0x69, 0x74, 0x68, 0x20, 0x54, 0x20, 0x3d
        /*00ea*/ 	.byte	0x20, 0x63, 0x75, 0x74, 0x6c, 0x61, 0x73, 0x73, 0x3a, 0x3a, 0x69, 0x6e, 0x74, 0x65, 0x67, 0x65
        /*00fa*/ 	.byte	0x72, 0x5f, 0x73, 0x75, 0x62, 0x62, 0x79, 0x74, 0x65, 0x3c, 0x34, 0x2c, 0x20, 0x74, 0x72, 0x75
        /*010a*/ 	.byte	0x65, 0x3e, 0x5d, 0x00
	.type		__unnamed_3,@object
	.size		__unnamed_3,(__unnamed_1 - __unnamed_3)
__unnamed_3:
        /*010e*/ 	.byte	0x61, 0x75, 0x74, 0x6f, 0x20, 0x63, 0x75, 0x74, 0x65, 0x3a, 0x3a, 0x61, 0x73, 0x5f, 0x70, 0x6f
        /* <DEDUP_REMOVED lines=27> */
        /*02ce*/ 	.byte	0x34, 0x3e, 0x3e, 0x3e, 0x3e, 0x3e, 0x20, 0x26, 0x5d, 0x00
	.type		__unnamed_1,@object
	.size		__unnamed_1,(.L_0 - __unnamed_1)
__unnamed_1:
        /* <DEDUP_REMOVED lines=31> */
        /*04c8*/ 	.byte	0x3e, 0x3e, 0x20, 0x26, 0x5d, 0x00
.L_0:


//--------------------- .nv.shared._ZN7cutlass13device_kernelINS_4gemm6kernel13GemmUniversalIN4cute5tupleIJiiiiEEENS1_10collective13CollectiveMmaINS1_49MainloopSm90TmaGmmaRmemAWarpSpecializedMixedInputILi9ENS5_IJNS4_1CILi1EEESB_SB_EEENS1_35KernelTmaWarpSpecializedCooperativeEEENS5_IJNSA_ILi128EEESF_SF_EEEaNS5_IJlSB_lEEENS5_IJNS_15integer_subbyteILi4ELb1EEEEEESH_NS4_8TiledMMAINS4_8MMA_AtomIJNS4_4SM904GMMA27MMA_64x128x32_S32S8S8_RS_TNEEEENS4_6LayoutINS5_IJNSA_ILi2EEESB_SB_EEENS5_IJSB_NSA_ILi0EEESU_EEEEENS5_IJNS4_10UnderscoreESX_SX_EEEEENS4_13SM90_TMA_LOADENS4_14ComposedLayoutINS4_7SwizzleILi3ELi4ELi3EEENS4_18smem_ptr_flag_bitsILi8EEENSR_INS5_IJNSA_ILi8EEESF_EEENS5_IJSF_SB_EEEEEEEvNS4_8identityES10_NS11_INS12_ILi2ELi4ELi3EEENS14_ILi4EEES19_EENS4_9Copy_AtomIJNS4_39AutoVectorizingCopyWithAssumedAlignmentILi128EEESJ_EEES1B_EENS_8epilogue10collective6detail29Sm90TmaWarpSpecializedAdapterINS1L_15DefaultEpilogueIaSH_SH_NS1K_6thread17LinearCombinationIaLi1EiiLNS1P_9ScaleType4KindE0ELNS_15FloatRoundStyleE2EaEENS1_15EpilogueDefaultEEEEEvvEEEEvNT_6ParamsE --------------------------
	.section	.nv.shared._ZN7cutlass13device_kernelINS_4gemm6kernel13GemmUniversalIN4cute5tupleIJiiiiEEENS1_10collective13CollectiveMmaINS1_49MainloopSm90TmaGmmaRmemAWarpSpecializedMixedInputILi9ENS5_IJNS4_1CILi1EEESB_SB_EEENS1_35KernelTmaWarpSpecializedCooperativeEEENS5_IJNSA_ILi128EEESF_SF_EEEaNS5_IJlSB_lEEENS5_IJNS_15integer_subbyteILi4ELb1EEEEEESH_NS4_8TiledMMAINS4_8MMA_AtomIJNS4_4SM904GMMA27MMA_64x128x32_S32S8S8_RS_TNEEEENS4_6LayoutINS5_IJNSA_ILi2EEESB_SB_EEENS5_IJSB_NSA_ILi0EEESU_EEEEENS5_IJNS4_10UnderscoreESX_SX_EEEEENS4_13SM90_TMA_LOADENS4_14ComposedLayoutINS4_7SwizzleILi3ELi4ELi3EEENS4_18smem_ptr_flag_bitsILi8EEENSR_INS5_IJNSA_ILi8EEESF_EEENS5_IJSF_SB_EEEEEEEvNS4_8identityES10_NS11_INS12_ILi2ELi4ELi3EEENS14_ILi4EEES19_EENS4_9Copy_AtomIJNS4_39AutoVectorizingCopyWithAssumedAlignmentILi128EEESJ_EEES1B_EENS_8epilogue10collective6detail29Sm90TmaWarpSpecializedAdapterINS1L_15DefaultEpilogueIaSH_SH_NS1K_6thread17LinearCombinationIaLi1EiiLNS1P_9ScaleType4KindE0ELNS_15FloatRoundStyleE2EaEENS1_15EpilogueDefaultEEEEEvvEEEEvNT_6ParamsE,"aw",@nobits
	.sectionflags	@""
	.align	16
	.zero		1024


//--------------------- .nv.shared.reserved.0     --------------------------
	.section	.nv.shared.reserved.0,"aw",@nobits
	.weak		__nv_reservedSMEM_offset_0_alias
	.size		__nv_reservedSMEM_offset_0_alias, 0, 0
	.other		__nv_reservedSMEM_offset_0_alias,@"STO_CUDA_RESERVED_SHARED STV_DEFAULT"
__nv_reservedSMEM_offset_0_alias:
	.zero		0


//--------------------- .nv.global                --------------------------
	.section	.nv.global,"aw",@nobits
.nv.global:
	.type		_ZN40_INTERNAL_d19edd19_4_k_cu_724ea77c_228344cute1_E,@object
	.size		_ZN40_INTERNAL_d19edd19_4_k_cu_724ea77c_228344cute1_E,(_ZN40_INTERNAL_d19edd19_4_k_cu_724ea77c_228344cuda3std3__45__cpo6cbeginE - _ZN40_INTERNAL_d19edd19_4_k_cu_724ea77c_228344cute1_E)
_ZN40_INTERNAL_d19edd19_4_k_cu_724ea77c_228344cute1_E:
	.zero		1
	.type		_ZN40_INTERNAL_d19edd19_4_k_cu_724ea77c_228344cuda3std3__45__cpo6cbeginE,@object
	.size		_ZN40_INTERNAL_d19edd19_4_k_cu_724ea77c_228344cuda3std3__45__cpo6cbeginE,(_ZN40_INTERNAL_d19edd19_4_k_cu_724ea77c_228344cuda3std3__48in_placeE - _ZN40_INTERNAL_d19edd19_4_k_cu_724ea77c_228344cuda3std3__45__cpo6cbeginE)
_ZN40_INTERNAL_d19edd19_4_k_cu_724ea77c_228344cuda3std3__45__cpo6cbeginE:
	.zero		1
	.type		_ZN40_INTERNAL_d19edd19_4_k_cu_724ea77c_228344cuda3std3__48in_placeE,@object
	.size		_ZN40_INTERNAL_d19edd19_4_k_cu_724ea77c_228344cuda3std3__48in_placeE,(_ZN40_INTERNAL_d19edd19_4_k_cu_724ea77c_228344cuda3std6ranges3__45__cpo9iter_moveE - _ZN40_INTERNAL_d19edd19_4_k_cu_724ea77c_228344cuda3std3__48in_placeE)
_ZN40_INTERNAL_d19edd19_4_k_cu_724ea77c_228344cuda3std3__48in_placeE:
	.zero		1
	.type		_ZN40_INTERNAL_d19edd19_4_k_cu_724ea77c_228344cuda3std6ranges3__45__cpo9iter_moveE,@object
	.size		_ZN40_INTERNAL_d19edd19_4_k_cu_724ea77c_228344cuda3std6ranges3__45__cpo9iter_moveE,(_ZN40_INTERNAL_d19edd19_4_k_cu_724ea77c_228344cuda3std3__45__cpo5beginE - _ZN40_INTERNAL_d19edd19_4_k_cu_724ea77c_228344cuda3std6ranges3__45__cpo9iter_moveE)
_ZN40_INTERNAL_d19edd19_4_k_cu_724ea77c_228344cuda3std6ranges3__45__cpo9iter_moveE:
	.zero		1
	.type		_ZN40_INTERNAL_d19edd19_4_k_cu_724ea77c_228344cuda3std3__45__cpo5beginE,@object
	.size		_ZN40_INTERNAL_d19edd19_4_k_cu_724ea77c_228344cuda3std3__45__cpo5beginE,(_ZN40_INTERNAL_d19edd19_4_k_cu_724ea77c_228344cuda3std3__442_GLOBAL__N__d19edd19_4_k_cu_724ea77c_228346ignoreE - _ZN40_INTERNAL_d19edd19_4_k_cu_724ea77c_228344cuda3std3__45__cpo5beginE)
_ZN40_INTERNAL_d19edd19_4_k_cu_724ea77c_228344cuda3std3__45__cpo5beginE:
	.zero		1
	.type		_ZN40_INTERNAL_d19edd19_4_k_cu_724ea77c_228344cuda3std3__442_GLOBAL__N__d19edd19_4_k_cu_724ea77c_228346ignoreE,@object
	.size		_ZN40_INTERNAL_d19edd19_4_k_cu_724ea77c_228344cuda3std3__442_GLOBAL__N__d19edd19_4_k_cu_724ea77c_228346ignoreE,(_ZN40_INTERNAL_d19edd19_4_k_cu_724ea77c_228344cute7productE - _ZN40_INTERNAL_d19edd19_4_k_cu_724ea77c_228344cuda3std3__442_GLOBAL__N__d19edd19_4_k_cu_724ea77c_228346ignoreE)
_ZN40_INTERNAL_d19edd19_4_k_cu_724ea77c_228344cuda3std3__442_GLOBAL__N__d19edd19_4_k_cu_724ea77c_228346ignoreE:
	.zero		1
	.type		_ZN40_INTERNAL_d19edd19_4_k_cu_724ea77c_228344cute7productE,@object
	.size		_ZN40_INTERNAL_d19edd19_4_k_cu_724ea77c_228344cute7productE,(_ZN40_INTERNAL_d19edd19_4_k_cu_724ea77c_228344cuda3std3__45__cpo3endE - _ZN40_INTERNAL_d19edd19_4_k_cu_724ea77c_228344cute7productE)
_ZN40_INTERNAL_d19edd19_4_k_cu_724ea77c_228344cute7productE:
	.zero		1
	.type		_ZN40_INTERNAL_d19edd19_4_k_cu_724ea77c_228344cuda3std3__45__cpo3endE,@object
	.size		_ZN40_INTERNAL_d19edd19_4_k_cu_724ea77c_228344cuda3std3__45__cpo3endE,(_ZN40_INTERNAL_d19edd19_4_k_cu_724ea77c_228344cuda3std3__419piecewise_constructE - _ZN40_INTERNAL_d19edd19_4_k_cu_724ea77c_228344cuda3std3__45__cpo3endE)
_ZN40_INTERNAL_d19edd19_4_k_cu_724ea77c_228344cuda3std3__45__cpo3endE:
	.zero		1
	.type		_ZN40_INTERNAL_d19edd19_4_k_cu_724ea77c_228344cuda3std3__419piecewise_constructE,@object
	.size		_ZN40_INTERNAL_d19edd19_4_k_cu_724ea77c_228344cuda3std3__419piecewise_constructE,(_ZN40_INTERNAL_d19edd19_4_k_cu_724ea77c_228344cuda3std3__45__cpo4cendE - _ZN40_INTERNAL_d19edd19_4_k_cu_724ea77c_228344cuda3std3__419piecewise_constructE)
_ZN40_INTERNAL_d19edd19_4_k_cu_724ea77c_228344cuda3std3__419piecewise_constructE:
	.zero		1
	.type		_ZN40_INTERNAL_d19edd19_4_k_cu_724ea77c_228344cuda3std3__45__cpo4cendE,@object
	.size		_ZN40_INTERNAL_d19edd19_4_k_cu_724ea77c_228344cuda3std3__45__cpo4cendE,(_ZN40_INTERNAL_d19edd19_4_k_cu_724ea77c_228344cuda3std6ranges3__45__cpo4swapE - _ZN40_INTERNAL_d19edd19_4_k_cu_724ea77c_228344cuda3std3__45__cpo4cendE)
_ZN40_INTERNAL_d19edd19_4_k_cu_724ea77c_228344cuda3std3__45__cpo4cendE:
	.zero		1
	.type		_ZN40_INTERNAL_d19edd19_4_k_cu_724ea77c_228344cuda3std6ranges3__45__cpo4swapE,@object
	.size		_ZN40_INTERNAL_d19edd19_4_k_cu_724ea77c_228344cuda3std6ranges3__45__cpo4swapE,(.L_10 - _ZN40_INTERNAL_d19edd19_4_k_cu_724ea77c_228344cuda3std6ranges3__45__cpo4swapE)
_ZN40_INTERNAL_d19edd19_4_k_cu_724ea77c_228344cuda3std6ranges3__45__cpo4swapE:
	.zero		1
.L_10:


//--------------------- .nv.constant0._ZN7cutlass13device_kernelINS_4gemm6kernel13GemmUniversalIN4cute5tupleIJiiiiEEENS1_10collective13CollectiveMmaINS1_49MainloopSm90TmaGmmaRmemAWarpSpecializedMixedInputILi9ENS5_IJNS4_1CILi1EEESB_SB_EEENS1_35KernelTmaWarpSpecializedCooperativeEEENS5_IJNSA_ILi128EEESF_SF_EEEaNS5_IJlSB_lEEENS5_IJNS_15integer_subbyteILi4ELb1EEEEEESH_NS4_8TiledMMAINS4_8MMA_AtomIJNS4_4SM904GMMA27MMA_64x128x32_S32S8S8_RS_TNEEEENS4_6LayoutINS5_IJNSA_ILi2EEESB_SB_EEENS5_IJSB_NSA_ILi0EEESU_EEEEENS5_IJNS4_10UnderscoreESX_SX_EEEEENS4_13SM90_TMA_LOADENS4_14ComposedLayoutINS4_7SwizzleILi3ELi4ELi3EEENS4_18smem_ptr_flag_bitsILi8EEENSR_INS5_IJNSA_ILi8EEESF_EEENS5_IJSF_SB_EEEEEEEvNS4_8identityES10_NS11_INS12_ILi2ELi4ELi3EEENS14_ILi4EEES19_EENS4_9Copy_AtomIJNS4_39AutoVectorizingCopyWithAssumedAlignmentILi128EEESJ_EEES1B_EENS_8epilogue10collective6detail29Sm90TmaWarpSpecializedAdapterINS1L_15DefaultEpilogueIaSH_SH_NS1K_6thread17LinearCombinationIaLi1EiiLNS1P_9ScaleType4KindE0ELNS_15FloatRoundStyleE2EaEENS1_15EpilogueDefaultEEEEEvvEEEEvNT_6ParamsE --------------------------
	.section	.nv.constant0._ZN7cutlass13device_kernelINS_4gemm6kernel13GemmUniversalIN4cute5tupleIJiiiiEEENS1_10collective13CollectiveMmaINS1_49MainloopSm90TmaGmmaRmemAWarpSpecializedMixedInputILi9ENS5_IJNS4_1CILi1EEESB_SB_EEENS1_35KernelTmaWarpSpecializedCooperativeEEENS5_IJNSA_ILi128EEESF_SF_EEEaNS5_IJlSB_lEEENS5_IJNS_15integer_subbyteILi4ELb1EEEEEESH_NS4_8TiledMMAINS4_8MMA_AtomIJNS4_4SM904GMMA27MMA_64x128x32_S32S8S8_RS_TNEEEENS4_6LayoutINS5_IJNSA_ILi2EEESB_SB_EEENS5_IJSB_NSA_ILi0EEESU_EEEEENS5_IJNS4_10UnderscoreESX_SX_EEEEENS4_13SM90_TMA_LOADENS4_14ComposedLayoutINS4_7SwizzleILi3ELi4ELi3EEENS4_18smem_ptr_flag_bitsILi8EEENSR_INS5_IJNSA_ILi8EEESF_EEENS5_IJSF_SB_EEEEEEEvNS4_8identityES10_NS11_INS12_ILi2ELi4ELi3EEENS14_ILi4EEES19_EENS4_9Copy_AtomIJNS4_39AutoVectorizingCopyWithAssumedAlignmentILi128EEESJ_EEES1B_EENS_8epilogue10collective6detail29Sm90TmaWarpSpecializedAdapterINS1L_15DefaultEpilogueIaSH_SH_NS1K_6thread17LinearCombinationIaLi1EiiLNS1P_9ScaleType4KindE0ELNS_15FloatRoundStyleE2EaEENS1_15EpilogueDefaultEEEEEvvEEEEvNT_6ParamsE,"a",@progbits
	.sectionflags	@""
	.align	4
.nv.constant0._ZN7cutlass13device_kernelINS_4gemm6kernel13GemmUniversalIN4cute5tupleIJiiiiEEENS1_10collective13CollectiveMmaINS1_49MainloopSm90TmaGmmaRmemAWarpSpecializedMixedInputILi9ENS5_IJNS4_1CILi1EEESB_SB_EEENS1_35KernelTmaWarpSpecializedCooperativeEEENS5_IJNSA_ILi128EEESF_SF_EEEaNS5_IJlSB_lEEENS5_IJNS_15integer_subbyteILi4ELb1EEEEEESH_NS4_8TiledMMAINS4_8MMA_AtomIJNS4_4SM904GMMA27MMA_64x128x32_S32S8S8_RS_TNEEEENS4_6LayoutINS5_IJNSA_ILi2EEESB_SB_EEENS5_IJSB_NSA_ILi0EEESU_EEEEENS5_IJNS4_10UnderscoreESX_SX_EEEEENS4_13SM90_TMA_LOADENS4_14ComposedLayoutINS4_7SwizzleILi3ELi4ELi3EEENS4_18smem_ptr_flag_bitsILi8EEENSR_INS5_IJNSA_ILi8EEESF_EEENS5_IJSF_SB_EEEEEEEvNS4_8identityES10_NS11_INS12_ILi2ELi4ELi3EEENS14_ILi4EEES19_EENS4_9Copy_AtomIJNS4_39AutoVectorizingCopyWithAssumedAlignmentILi128EEESJ_EEES1B_EENS_8epilogue10collective6detail29Sm90TmaWarpSpecializedAdapterINS1L_15DefaultEpilogueIaSH_SH_NS1K_6thread17LinearCombinationIaLi1EiiLNS1P_9ScaleType4KindE0ELNS_15FloatRoundStyleE2EaEENS1_15EpilogueDefaultEEEEEvvEEEEvNT_6ParamsE:
	.zero		2176


//--------------------- SYMBOLS --------------------------

	.type		.nv.reservedSmem.offset0,@object
	.size		.nv.reservedSmem.offset0,0x4
	.type		__assertfail,@function
